//
// Generated by NVIDIA NVVM Compiler
//
// Compiler Build ID: CL-36424714
// Cuda compilation tools, release 13.0, V13.0.88
// Based on NVVM 20.0.0
//

.version 9.0
.target sm_100
.address_size 64

	// .globl	emd_batch_f32
.func  (.param .align 16 .b8 func_retval0[16]) __internal_trig_reduction_slowpathd
(
	.param .b64 __internal_trig_reduction_slowpathd_param_0
)
;
.global .align 8 .b8 __cudart_i2opi_d[144] = {8, 93, 141, 31, 177, 95, 251, 107, 234, 146, 82, 138, 247, 57, 7, 61, 123, 241, 229, 235, 199, 186, 39, 117, 45, 234, 95, 158, 102, 63, 70, 79, 183, 9, 203, 39, 207, 126, 54, 109, 31, 109, 10, 90, 139, 17, 47, 239, 15, 152, 5, 222, 255, 151, 248, 31, 59, 40, 249, 189, 139, 95, 132, 156, 244, 57, 83, 131, 57, 214, 145, 57, 65, 126, 95, 180, 38, 112, 156, 233, 132, 68, 187, 46, 245, 53, 130, 232, 62, 167, 41, 177, 28, 235, 29, 254, 28, 146, 209, 9, 234, 46, 73, 6, 224, 210, 77, 66, 58, 110, 36, 183, 97, 197, 187, 222, 171, 99, 81, 254, 65, 144, 67, 60, 153, 149, 98, 219, 192, 221, 52, 245, 209, 87, 39, 252, 41, 21, 68, 78, 110, 131, 249, 162};
.global .align 16 .b8 __cudart_sin_cos_coeffs[128] = {70, 210, 176, 44, 241, 229, 90, 190, 146, 227, 172, 105, 227, 29, 199, 62, 161, 98, 219, 25, 160, 1, 42, 191, 24, 8, 17, 17, 17, 17, 129, 63, 84, 85, 85, 85, 85, 85, 197, 191, 0, 0, 0, 0, 0, 0, 0, 0, 0, 0, 0, 0, 0, 0, 0, 0, 100, 129, 253, 32, 131, 255, 168, 189, 40, 133, 239, 193, 167, 238, 33, 62, 217, 230, 6, 142, 79, 126, 146, 190, 233, 188, 221, 25, 160, 1, 250, 62, 71, 93, 193, 22, 108, 193, 86, 191, 81, 85, 85, 85, 85, 85, 165, 63, 0, 0, 0, 0, 0, 0, 224, 191, 0, 0, 0, 0, 0, 0, 240, 63};

.visible .entry emd_batch_f32(
	.param .u64 .ptr .align 1 emd_batch_f32_param_0,
	.param .u64 .ptr .align 1 emd_batch_f32_param_1,
	.param .u64 .ptr .align 1 emd_batch_f32_param_2,
	.param .u64 .ptr .align 1 emd_batch_f32_param_3,
	.param .u32 emd_batch_f32_param_4,
	.param .u32 emd_batch_f32_param_5,
	.param .u32 emd_batch_f32_param_6,
	.param .u64 .ptr .align 1 emd_batch_f32_param_7,
	.param .u64 .ptr .align 1 emd_batch_f32_param_8,
	.param .u64 .ptr .align 1 emd_batch_f32_param_9
)
{
	.reg .pred 	%p<69>;
	.reg .b32 	%r<145>;
	.reg .b32 	%f<34>;
	.reg .b64 	%rd<106>;
	.reg .b64 	%fd<231>;

	ld.param.u64 	%rd43, [emd_batch_f32_param_0];
	ld.param.u64 	%rd37, [emd_batch_f32_param_1];
	ld.param.u64 	%rd38, [emd_batch_f32_param_2];
	ld.param.u64 	%rd39, [emd_batch_f32_param_3];
	ld.param.u32 	%r75, [emd_batch_f32_param_4];
	ld.param.u32 	%r77, [emd_batch_f32_param_5];
	ld.param.u32 	%r144, [emd_batch_f32_param_6];
	ld.param.u64 	%rd40, [emd_batch_f32_param_7];
	ld.param.u64 	%rd41, [emd_batch_f32_param_8];
	ld.param.u64 	%rd42, [emd_batch_f32_param_9];
	cvta.to.global.u64 	%rd1, %rd43;
	mov.u32 	%r78, %ctaid.x;
	mov.u32 	%r79, %ntid.x;
	mov.u32 	%r80, %tid.x;
	mad.lo.s32 	%r1, %r78, %r79, %r80;
	setp.ge.s32 	%p1, %r1, %r77;
	@%p1 bra 	$L__BB0_79;
	cvta.to.global.u64 	%rd2, %rd41;
	cvta.to.global.u64 	%rd3, %rd40;
	cvta.to.global.u64 	%rd4, %rd42;
	mul.lo.s32 	%r2, %r75, %r1;
	mul.wide.s32 	%rd44, %r2, 4;
	add.s64 	%rd5, %rd3, %rd44;
	add.s64 	%rd6, %rd2, %rd44;
	add.s64 	%rd7, %rd4, %rd44;
	setp.lt.s32 	%p2, %r75, 1;
	@%p2 bra 	$L__BB0_38;
	and.b32  	%r3, %r75, 15;
	setp.lt.u32 	%p3, %r75, 16;
	mov.b32 	%r119, 0;
	@%p3 bra 	$L__BB0_5;
	and.b32  	%r119, %r75, 2147483632;
	neg.s32 	%r123, %r119;
	add.s64 	%rd46, %rd44, %rd3;
	add.s64 	%rd101, %rd46, 32;
$L__BB0_4:
	.pragma "nounroll";
	mov.b32 	%r82, 2147483647;
	st.global.u32 	[%rd101+-32], %r82;
	st.global.u32 	[%rd101+-28], %r82;
	st.global.u32 	[%rd101+-24], %r82;
	st.global.u32 	[%rd101+-20], %r82;
	st.global.u32 	[%rd101+-16], %r82;
	st.global.u32 	[%rd101+-12], %r82;
	st.global.u32 	[%rd101+-8], %r82;
	st.global.u32 	[%rd101+-4], %r82;
	st.global.u32 	[%rd101], %r82;
	st.global.u32 	[%rd101+4], %r82;
	st.global.u32 	[%rd101+8], %r82;
	st.global.u32 	[%rd101+12], %r82;
	st.global.u32 	[%rd101+16], %r82;
	st.global.u32 	[%rd101+20], %r82;
	st.global.u32 	[%rd101+24], %r82;
	st.global.u32 	[%rd101+28], %r82;
	add.s32 	%r123, %r123, 16;
	add.s64 	%rd101, %rd101, 64;
	setp.eq.s32 	%p4, %r123, 0;
	@%p4 bra 	$L__BB0_5;
	bra.uni 	$L__BB0_4;
$L__BB0_5:
	setp.eq.s32 	%p5, %r3, 0;
	@%p5 bra 	$L__BB0_14;
	and.b32  	%r7, %r75, 7;
	setp.lt.u32 	%p6, %r3, 8;
	@%p6 bra 	$L__BB0_8;
	mul.wide.u32 	%rd47, %r119, 4;
	add.s64 	%rd48, %rd5, %rd47;
	mov.b32 	%r83, 2147483647;
	st.global.u32 	[%rd48], %r83;
	st.global.u32 	[%rd48+4], %r83;
	st.global.u32 	[%rd48+8], %r83;
	st.global.u32 	[%rd48+12], %r83;
	st.global.u32 	[%rd48+16], %r83;
	st.global.u32 	[%rd48+20], %r83;
	st.global.u32 	[%rd48+24], %r83;
	st.global.u32 	[%rd48+28], %r83;
	add.s32 	%r119, %r119, 8;
$L__BB0_8:
	setp.eq.s32 	%p7, %r7, 0;
	@%p7 bra 	$L__BB0_14;
	and.b32  	%r10, %r75, 3;
	setp.lt.u32 	%p8, %r7, 4;
	@%p8 bra 	$L__BB0_11;
	mul.wide.u32 	%rd49, %r119, 4;
	add.s64 	%rd50, %rd5, %rd49;
	mov.b32 	%r84, 2147483647;
	st.global.u32 	[%rd50], %r84;
	st.global.u32 	[%rd50+4], %r84;
	st.global.u32 	[%rd50+8], %r84;
	st.global.u32 	[%rd50+12], %r84;
	add.s32 	%r119, %r119, 4;
$L__BB0_11:
	setp.eq.s32 	%p9, %r10, 0;
	@%p9 bra 	$L__BB0_14;
	mul.wide.u32 	%rd52, %r119, 4;
	add.s64 	%rd53, %rd44, %rd52;
	add.s64 	%rd100, %rd3, %rd53;
	neg.s32 	%r122, %r10;
$L__BB0_13:
	.pragma "nounroll";
	mov.b32 	%r85, 2147483647;
	st.global.u32 	[%rd100], %r85;
	add.s64 	%rd100, %rd100, 4;
	add.s32 	%r122, %r122, 1;
	setp.ne.s32 	%p10, %r122, 0;
	@%p10 bra 	$L__BB0_13;
$L__BB0_14:
	setp.lt.u32 	%p11, %r75, 16;
	mov.b32 	%r124, 0;
	@%p11 bra 	$L__BB0_17;
	and.b32  	%r124, %r75, 2147483632;
	neg.s32 	%r128, %r124;
	add.s64 	%rd55, %rd44, %rd2;
	add.s64 	%rd103, %rd55, 32;
$L__BB0_16:
	.pragma "nounroll";
	mov.b32 	%r87, 2147483647;
	st.global.u32 	[%rd103+-32], %r87;
	st.global.u32 	[%rd103+-28], %r87;
	st.global.u32 	[%rd103+-24], %r87;
	st.global.u32 	[%rd103+-20], %r87;
	st.global.u32 	[%rd103+-16], %r87;
	st.global.u32 	[%rd103+-12], %r87;
	st.global.u32 	[%rd103+-8], %r87;
	st.global.u32 	[%rd103+-4], %r87;
	st.global.u32 	[%rd103], %r87;
	st.global.u32 	[%rd103+4], %r87;
	st.global.u32 	[%rd103+8], %r87;
	st.global.u32 	[%rd103+12], %r87;
	st.global.u32 	[%rd103+16], %r87;
	st.global.u32 	[%rd103+20], %r87;
	st.global.u32 	[%rd103+24], %r87;
	st.global.u32 	[%rd103+28], %r87;
	add.s32 	%r128, %r128, 16;
	add.s64 	%rd103, %rd103, 64;
	setp.eq.s32 	%p12, %r128, 0;
	@%p12 bra 	$L__BB0_17;
	bra.uni 	$L__BB0_16;
$L__BB0_17:
	setp.eq.s32 	%p13, %r3, 0;
	@%p13 bra 	$L__BB0_26;
	and.b32  	%r21, %r75, 7;
	setp.lt.u32 	%p14, %r3, 8;
	@%p14 bra 	$L__BB0_20;
	mul.wide.u32 	%rd56, %r124, 4;
	add.s64 	%rd57, %rd6, %rd56;
	mov.b32 	%r88, 2147483647;
	st.global.u32 	[%rd57], %r88;
	st.global.u32 	[%rd57+4], %r88;
	st.global.u32 	[%rd57+8], %r88;
	st.global.u32 	[%rd57+12], %r88;
	st.global.u32 	[%rd57+16], %r88;
	st.global.u32 	[%rd57+20], %r88;
	st.global.u32 	[%rd57+24], %r88;
	st.global.u32 	[%rd57+28], %r88;
	add.s32 	%r124, %r124, 8;
$L__BB0_20:
	setp.eq.s32 	%p15, %r21, 0;
	@%p15 bra 	$L__BB0_26;
	and.b32  	%r24, %r75, 3;
	setp.lt.u32 	%p16, %r21, 4;
	@%p16 bra 	$L__BB0_23;
	mul.wide.u32 	%rd58, %r124, 4;
	add.s64 	%rd59, %rd6, %rd58;
	mov.b32 	%r89, 2147483647;
	st.global.u32 	[%rd59], %r89;
	st.global.u32 	[%rd59+4], %r89;
	st.global.u32 	[%rd59+8], %r89;
	st.global.u32 	[%rd59+12], %r89;
	add.s32 	%r124, %r124, 4;
$L__BB0_23:
	setp.eq.s32 	%p17, %r24, 0;
	@%p17 bra 	$L__BB0_26;
	mul.wide.u32 	%rd61, %r124, 4;
	add.s64 	%rd62, %rd44, %rd61;
	add.s64 	%rd102, %rd2, %rd62;
	neg.s32 	%r127, %r24;
$L__BB0_25:
	.pragma "nounroll";
	mov.b32 	%r90, 2147483647;
	st.global.u32 	[%rd102], %r90;
	add.s64 	%rd102, %rd102, 4;
	add.s32 	%r127, %r127, 1;
	setp.ne.s32 	%p18, %r127, 0;
	@%p18 bra 	$L__BB0_25;
$L__BB0_26:
	setp.lt.u32 	%p19, %r75, 16;
	mov.b32 	%r130, 0;
	@%p19 bra 	$L__BB0_29;
	and.b32  	%r130, %r75, 2147483632;
	neg.s32 	%r129, %r130;
	add.s64 	%rd64, %rd44, %rd4;
	add.s64 	%rd104, %rd64, 32;
$L__BB0_28:
	.pragma "nounroll";
	mov.b32 	%r92, 2147483647;
	st.global.u32 	[%rd104+-32], %r92;
	st.global.u32 	[%rd104+-28], %r92;
	st.global.u32 	[%rd104+-24], %r92;
	st.global.u32 	[%rd104+-20], %r92;
	st.global.u32 	[%rd104+-16], %r92;
	st.global.u32 	[%rd104+-12], %r92;
	st.global.u32 	[%rd104+-8], %r92;
	st.global.u32 	[%rd104+-4], %r92;
	st.global.u32 	[%rd104], %r92;
	st.global.u32 	[%rd104+4], %r92;
	st.global.u32 	[%rd104+8], %r92;
	st.global.u32 	[%rd104+12], %r92;
	st.global.u32 	[%rd104+16], %r92;
	st.global.u32 	[%rd104+20], %r92;
	st.global.u32 	[%rd104+24], %r92;
	st.global.u32 	[%rd104+28], %r92;
	add.s32 	%r129, %r129, 16;
	add.s64 	%rd104, %rd104, 64;
	setp.ne.s32 	%p20, %r129, 0;
	@%p20 bra 	$L__BB0_28;
$L__BB0_29:
	setp.eq.s32 	%p21, %r3, 0;
	@%p21 bra 	$L__BB0_38;
	and.b32  	%r37, %r75, 7;
	setp.lt.u32 	%p22, %r3, 8;
	@%p22 bra 	$L__BB0_32;
	mul.wide.u32 	%rd65, %r130, 4;
	add.s64 	%rd66, %rd7, %rd65;
	mov.b32 	%r93, 2147483647;
	st.global.u32 	[%rd66], %r93;
	st.global.u32 	[%rd66+4], %r93;
	st.global.u32 	[%rd66+8], %r93;
	st.global.u32 	[%rd66+12], %r93;
	st.global.u32 	[%rd66+16], %r93;
	st.global.u32 	[%rd66+20], %r93;
	st.global.u32 	[%rd66+24], %r93;
	st.global.u32 	[%rd66+28], %r93;
	add.s32 	%r130, %r130, 8;
$L__BB0_32:
	setp.eq.s32 	%p23, %r37, 0;
	@%p23 bra 	$L__BB0_38;
	and.b32  	%r40, %r75, 3;
	setp.lt.u32 	%p24, %r37, 4;
	@%p24 bra 	$L__BB0_35;
	mul.wide.u32 	%rd67, %r130, 4;
	add.s64 	%rd68, %rd7, %rd67;
	mov.b32 	%r94, 2147483647;
	st.global.u32 	[%rd68], %r94;
	st.global.u32 	[%rd68+4], %r94;
	st.global.u32 	[%rd68+8], %r94;
	st.global.u32 	[%rd68+12], %r94;
	add.s32 	%r130, %r130, 4;
$L__BB0_35:
	setp.eq.s32 	%p25, %r40, 0;
	@%p25 bra 	$L__BB0_38;
	mul.wide.u32 	%rd70, %r130, 4;
	add.s64 	%rd71, %rd44, %rd70;
	add.s64 	%rd105, %rd4, %rd71;
	neg.s32 	%r133, %r40;
$L__BB0_37:
	.pragma "nounroll";
	mov.b32 	%r95, 2147483647;
	st.global.u32 	[%rd105], %r95;
	add.s64 	%rd105, %rd105, 4;
	add.s32 	%r133, %r133, 1;
	setp.ne.s32 	%p26, %r133, 0;
	@%p26 bra 	$L__BB0_37;
$L__BB0_38:
	cvta.to.global.u64 	%rd72, %rd37;
	mul.wide.s32 	%rd73, %r1, 4;
	add.s64 	%rd74, %rd72, %rd73;
	ld.global.nc.u32 	%r46, [%rd74];
	cvta.to.global.u64 	%rd75, %rd38;
	add.s64 	%rd26, %rd75, %rd73;
	cvta.to.global.u64 	%rd76, %rd39;
	add.s64 	%rd77, %rd76, %rd73;
	ld.global.nc.f32 	%f1, [%rd77];
	setp.lt.s32 	%p27, %r46, 1;
	setp.lt.s32 	%p28, %r144, 0;
	or.pred  	%p29, %p28, %p27;
	setp.le.s32 	%p30, %r75, %r144;
	or.pred  	%p31, %p30, %p29;
	@%p31 bra 	$L__BB0_79;
	ld.global.nc.f32 	%f2, [%rd26];
	cvt.rn.f64.u32 	%fd1, %r46;
	mov.f64 	%fd85, 0d401921FB54442D18;
	div.rn.f64 	%fd2, %fd85, %fd1;
	setp.neu.f64 	%p32, %fd2, 0d7FF0000000000000;
	@%p32 bra 	$L__BB0_41;
	mov.f64 	%fd91, 0d0000000000000000;
	mov.f64 	%fd92, 0d7FF0000000000000;
	mul.rn.f64 	%fd193, %fd92, %fd91;
	mov.b32 	%r135, 1;
	bra.uni 	$L__BB0_44;
$L__BB0_41:
	mul.f64 	%fd86, %fd2, 0d3FE45F306DC9C883;
	cvt.rni.s32.f64 	%r134, %fd86;
	cvt.rn.f64.s32 	%fd87, %r134;
	fma.rn.f64 	%fd88, %fd87, 0dBFF921FB54442D18, %fd2;
	fma.rn.f64 	%fd89, %fd87, 0dBC91A62633145C00, %fd88;
	fma.rn.f64 	%fd193, %fd87, 0dB97B839A252049C0, %fd89;
	setp.ltu.f64 	%p33, %fd2, 0d41E0000000000000;
	@%p33 bra 	$L__BB0_43;
	{ // callseq 0, 0
	.param .b64 param0;
	st.param.f64 	[param0], %fd2;
	.param .align 16 .b8 retval0[16];
	call.uni (retval0), 
	__internal_trig_reduction_slowpathd, 
	(
	param0
	);
	ld.param.f64 	%fd193, [retval0];
	ld.param.b32 	%r134, [retval0+8];
	} // callseq 0
$L__BB0_43:
	add.s32 	%r135, %r134, 1;
$L__BB0_44:
	shl.b32 	%r98, %r135, 6;
	cvt.u64.u32 	%rd78, %r98;
	and.b64  	%rd79, %rd78, 64;
	mov.u64 	%rd80, __cudart_sin_cos_coeffs;
	add.s64 	%rd81, %rd80, %rd79;
	mul.rn.f64 	%fd93, %fd193, %fd193;
	and.b32  	%r99, %r135, 1;
	setp.eq.b32 	%p34, %r99, 1;
	selp.f64 	%fd94, 0dBDA8FF8320FD8164, 0d3DE5DB65F9785EBA, %p34;
	ld.global.nc.v2.f64 	{%fd95, %fd96}, [%rd81];
	fma.rn.f64 	%fd97, %fd94, %fd93, %fd95;
	fma.rn.f64 	%fd98, %fd97, %fd93, %fd96;
	ld.global.nc.v2.f64 	{%fd99, %fd100}, [%rd81+16];
	fma.rn.f64 	%fd101, %fd98, %fd93, %fd99;
	fma.rn.f64 	%fd102, %fd101, %fd93, %fd100;
	ld.global.nc.v2.f64 	{%fd103, %fd104}, [%rd81+32];
	fma.rn.f64 	%fd105, %fd102, %fd93, %fd103;
	fma.rn.f64 	%fd106, %fd105, %fd93, %fd104;
	fma.rn.f64 	%fd107, %fd106, %fd193, %fd193;
	fma.rn.f64 	%fd108, %fd106, %fd93, 0d3FF0000000000000;
	selp.f64 	%fd109, %fd108, %fd107, %p34;
	and.b32  	%r100, %r135, 2;
	setp.eq.s32 	%p35, %r100, 0;
	mov.f64 	%fd110, 0d0000000000000000;
	sub.f64 	%fd111, %fd110, %fd109;
	selp.f64 	%fd8, %fd109, %fd111, %p35;
	cvt.f64.f32 	%fd112, %f2;
	mul.f64 	%fd113, %fd112, 0d402921FB54442D18;
	div.rn.f64 	%fd9, %fd113, %fd1;
	abs.f64 	%fd10, %fd9;
	setp.neu.f64 	%p36, %fd10, 0d7FF0000000000000;
	@%p36 bra 	$L__BB0_46;
	mov.f64 	%fd119, 0d0000000000000000;
	mul.rn.f64 	%fd195, %fd9, %fd119;
	mov.b32 	%r137, 1;
	bra.uni 	$L__BB0_49;
$L__BB0_46:
	mul.f64 	%fd114, %fd9, 0d3FE45F306DC9C883;
	cvt.rni.s32.f64 	%r136, %fd114;
	cvt.rn.f64.s32 	%fd115, %r136;
	fma.rn.f64 	%fd116, %fd115, 0dBFF921FB54442D18, %fd9;
	fma.rn.f64 	%fd117, %fd115, 0dBC91A62633145C00, %fd116;
	fma.rn.f64 	%fd195, %fd115, 0dB97B839A252049C0, %fd117;
	setp.ltu.f64 	%p37, %fd10, 0d41E0000000000000;
	@%p37 bra 	$L__BB0_48;
	{ // callseq 1, 0
	.param .b64 param0;
	st.param.f64 	[param0], %fd9;
	.param .align 16 .b8 retval0[16];
	call.uni (retval0), 
	__internal_trig_reduction_slowpathd, 
	(
	param0
	);
	ld.param.f64 	%fd195, [retval0];
	ld.param.b32 	%r136, [retval0+8];
	} // callseq 1
$L__BB0_48:
	add.s32 	%r137, %r136, 1;
$L__BB0_49:
	shl.b32 	%r104, %r137, 6;
	cvt.u64.u32 	%rd82, %r104;
	and.b64  	%rd83, %rd82, 64;
	add.s64 	%rd85, %rd80, %rd83;
	mul.rn.f64 	%fd121, %fd195, %fd195;
	and.b32  	%r105, %r137, 1;
	setp.eq.b32 	%p38, %r105, 1;
	selp.f64 	%fd122, 0dBDA8FF8320FD8164, 0d3DE5DB65F9785EBA, %p38;
	ld.global.nc.v2.f64 	{%fd123, %fd124}, [%rd85];
	fma.rn.f64 	%fd125, %fd122, %fd121, %fd123;
	fma.rn.f64 	%fd126, %fd125, %fd121, %fd124;
	ld.global.nc.v2.f64 	{%fd127, %fd128}, [%rd85+16];
	fma.rn.f64 	%fd129, %fd126, %fd121, %fd127;
	fma.rn.f64 	%fd130, %fd129, %fd121, %fd128;
	ld.global.nc.v2.f64 	{%fd131, %fd132}, [%rd85+32];
	fma.rn.f64 	%fd133, %fd130, %fd121, %fd131;
	fma.rn.f64 	%fd134, %fd133, %fd121, %fd132;
	fma.rn.f64 	%fd135, %fd134, %fd195, %fd195;
	fma.rn.f64 	%fd136, %fd134, %fd121, 0d3FF0000000000000;
	selp.f64 	%fd137, %fd136, %fd135, %p38;
	and.b32  	%r106, %r137, 2;
	setp.eq.s32 	%p39, %r106, 0;
	mov.f64 	%fd202, 0d0000000000000000;
	sub.f64 	%fd138, %fd202, %fd137;
	selp.f64 	%fd139, %fd137, %fd138, %p39;
	rcp.rn.f64 	%fd140, %fd139;
	fma.rn.f64 	%fd141, %fd140, %fd140, 0dBFF0000000000000;
	sqrt.rn.f64 	%fd142, %fd141;
	sub.f64 	%fd16, %fd140, %fd142;
	mov.f64 	%fd143, 0d3FF0000000000000;
	sub.f64 	%fd144, %fd143, %fd16;
	mul.f64 	%fd17, %fd144, 0d3FE0000000000000;
	add.f64 	%fd145, %fd16, 0d3FF0000000000000;
	mul.f64 	%fd18, %fd8, %fd145;
	shl.b32 	%r57, %r46, 1;
	cvt.rn.f64.u32 	%fd146, %r57;
	rcp.rn.f64 	%fd19, %fd146;
	mul.wide.u32 	%rd86, %r144, 4;
	add.s64 	%rd87, %rd1, %rd86;
	ld.global.nc.f32 	%f3, [%rd87];
	cvt.f64.f32 	%fd219, %f3;
	cvt.f64.f32 	%fd21, %f1;
	sub.s32 	%r58, %r75, %r144;
	add.s32 	%r107, %r144, 1;
	setp.eq.s32 	%p40, %r75, %r107;
	mov.b32 	%r143, 0;
	mov.f64 	%fd207, %fd219;
	mov.f64 	%fd206, %fd219;
	mov.f64 	%fd222, %fd219;
	mov.f64 	%fd223, %fd219;
	mov.f64 	%fd203, %fd202;
	mov.f64 	%fd204, %fd202;
	@%p40 bra 	$L__BB0_70;
	and.b32  	%r110, %r58, -2;
	neg.s32 	%r142, %r110;
	sub.s32 	%r139, %r144, %r57;
	mov.f64 	%fd202, 0d0000000000000000;
	mov.b32 	%r141, -48;
	mov.b32 	%r138, 48;
	mov.f64 	%fd196, %fd219;
	mov.f64 	%fd197, %fd219;
	mov.f64 	%fd207, %fd219;
	mov.f64 	%fd206, %fd219;
	mov.f64 	%fd200, %fd219;
	mov.f64 	%fd201, %fd219;
$L__BB0_51:
	add.s32 	%r66, %r141, 50;
	mul.wide.u32 	%rd88, %r144, 4;
	add.s64 	%rd27, %rd1, %rd88;
	ld.global.nc.f32 	%f4, [%rd27];
	cvt.f64.f32 	%fd219, %f4;
	setp.eq.s32 	%p41, %r138, 48;
	mov.f64 	%fd222, %fd219;
	@%p41 bra 	$L__BB0_53;
	sub.f64 	%fd148, %fd219, %fd196;
	mul.f64 	%fd149, %fd17, %fd148;
	fma.rn.f64 	%fd150, %fd18, %fd201, %fd149;
	mul.f64 	%fd151, %fd16, %fd200;
	sub.f64 	%fd222, %fd150, %fd151;
	setp.gt.f64 	%p42, %fd201, %fd222;
	setp.gt.f64 	%p43, %fd201, %fd200;
	selp.f64 	%fd152, %fd201, %fd206, %p43;
	selp.f64 	%fd206, %fd152, %fd206, %p42;
	setp.lt.f64 	%p44, %fd201, %fd222;
	setp.lt.f64 	%p45, %fd201, %fd200;
	selp.f64 	%fd153, %fd201, %fd207, %p45;
	selp.f64 	%fd207, %fd153, %fd207, %p44;
$L__BB0_53:
	mul.f64 	%fd154, %fd206, %fd21;
	mul.f64 	%fd155, %fd207, %fd21;
	cvt.rn.f32.f64 	%f5, %fd222;
	mul.wide.u32 	%rd89, %r144, 4;
	add.s64 	%rd28, %rd6, %rd89;
	st.global.f32 	[%rd28], %f5;
	cvt.rn.f32.f64 	%f6, %fd154;
	add.s64 	%rd29, %rd5, %rd89;
	st.global.f32 	[%rd29], %f6;
	cvt.rn.f32.f64 	%f7, %fd155;
	add.s64 	%rd30, %rd7, %rd89;
	st.global.f32 	[%rd30], %f7;
	add.f64 	%fd208, %fd202, %fd222;
	add.f64 	%fd210, %fd204, %fd154;
	add.f64 	%fd209, %fd203, %fd155;
	add.s32 	%r111, %r66, -2;
	setp.lt.u32 	%p46, %r111, %r57;
	mul.wide.s32 	%rd90, %r139, 4;
	add.s64 	%rd31, %rd6, %rd90;
	@%p46 bra 	$L__BB0_55;
	ld.global.f32 	%f8, [%rd31];
	cvt.f64.f32 	%fd156, %f8;
	sub.f64 	%fd208, %fd208, %fd156;
$L__BB0_55:
	add.s32 	%r112, %r66, -2;
	setp.lt.u32 	%p47, %r112, 50;
	mul.wide.s32 	%rd91, %r144, 4;
	add.s64 	%rd32, %rd5, %rd91;
	add.s64 	%rd33, %rd7, %rd91;
	@%p47 bra 	$L__BB0_57;
	ld.global.f32 	%f9, [%rd32+-200];
	cvt.f64.f32 	%fd157, %f9;
	ld.global.f32 	%f10, [%rd33+-200];
	cvt.f64.f32 	%fd158, %f10;
	sub.f64 	%fd210, %fd210, %fd157;
	sub.f64 	%fd209, %fd209, %fd158;
	mul.f64 	%fd159, %fd210, 0d3F947AE147AE147B;
	cvt.rn.f32.f64 	%f11, %fd159;
	st.global.f32 	[%rd29], %f11;
	mul.f64 	%fd160, %fd209, 0d3F947AE147AE147B;
	cvt.rn.f32.f64 	%f12, %fd160;
	st.global.f32 	[%rd30], %f12;
$L__BB0_57:
	add.s32 	%r113, %r66, -1;
	setp.lt.u32 	%p48, %r113, %r57;
	@%p48 bra 	$L__BB0_59;
	mul.f64 	%fd161, %fd19, %fd208;
	cvt.rn.f32.f64 	%f13, %fd161;
	st.global.f32 	[%rd28], %f13;
$L__BB0_59:
	ld.global.nc.f32 	%f14, [%rd27+4];
	cvt.f64.f32 	%fd47, %f14;
	mov.f64 	%fd223, %fd47;
	@%p41 bra 	$L__BB0_61;
	sub.f64 	%fd162, %fd47, %fd197;
	mul.f64 	%fd163, %fd17, %fd162;
	fma.rn.f64 	%fd164, %fd18, %fd222, %fd163;
	mul.f64 	%fd165, %fd16, %fd201;
	sub.f64 	%fd223, %fd164, %fd165;
	setp.gt.f64 	%p50, %fd222, %fd223;
	setp.gt.f64 	%p51, %fd222, %fd201;
	selp.f64 	%fd166, %fd222, %fd206, %p51;
	selp.f64 	%fd206, %fd166, %fd206, %p50;
	setp.lt.f64 	%p52, %fd222, %fd223;
	setp.lt.f64 	%p53, %fd222, %fd201;
	selp.f64 	%fd167, %fd222, %fd207, %p53;
	selp.f64 	%fd207, %fd167, %fd207, %p52;
$L__BB0_61:
	add.s32 	%r114, %r66, -1;
	setp.lt.u32 	%p54, %r114, %r57;
	mul.f64 	%fd168, %fd206, %fd21;
	mul.f64 	%fd169, %fd207, %fd21;
	cvt.rn.f32.f64 	%f15, %fd223;
	st.global.f32 	[%rd28+4], %f15;
	cvt.rn.f32.f64 	%f16, %fd168;
	st.global.f32 	[%rd29+4], %f16;
	cvt.rn.f32.f64 	%f17, %fd169;
	st.global.f32 	[%rd30+4], %f17;
	add.f64 	%fd202, %fd208, %fd223;
	add.f64 	%fd204, %fd210, %fd168;
	add.f64 	%fd203, %fd209, %fd169;
	@%p54 bra 	$L__BB0_63;
	ld.global.f32 	%f18, [%rd31+4];
	cvt.f64.f32 	%fd170, %f18;
	sub.f64 	%fd202, %fd202, %fd170;
$L__BB0_63:
	add.s32 	%r115, %r66, -2;
	setp.gt.u32 	%p55, %r115, 48;
	@%p55 bra 	$L__BB0_65;
	setp.eq.s32 	%p56, %r66, 50;
	@%p56 bra 	$L__BB0_66;
	bra.uni 	$L__BB0_67;
$L__BB0_65:
	ld.global.f32 	%f19, [%rd32+-196];
	cvt.f64.f32 	%fd171, %f19;
	ld.global.f32 	%f20, [%rd33+-196];
	cvt.f64.f32 	%fd172, %f20;
	sub.f64 	%fd204, %fd204, %fd171;
	sub.f64 	%fd203, %fd203, %fd172;
$L__BB0_66:
	mul.f64 	%fd173, %fd204, 0d3F947AE147AE147B;
	cvt.rn.f32.f64 	%f21, %fd173;
	st.global.f32 	[%rd29+4], %f21;
	mul.f64 	%fd174, %fd203, 0d3F947AE147AE147B;
	cvt.rn.f32.f64 	%f22, %fd174;
	st.global.f32 	[%rd30+4], %f22;
$L__BB0_67:
	setp.lt.u32 	%p57, %r66, %r57;
	@%p57 bra 	$L__BB0_69;
	mul.f64 	%fd175, %fd19, %fd202;
	cvt.rn.f32.f64 	%f23, %fd175;
	st.global.f32 	[%rd28+4], %f23;
$L__BB0_69:
	and.b32  	%r143, %r58, -2;
	add.s32 	%r142, %r142, 2;
	add.s32 	%r141, %r141, 2;
	add.s32 	%r144, %r144, 2;
	add.s32 	%r139, %r139, 2;
	add.s32 	%r138, %r138, -2;
	setp.ne.s32 	%p58, %r142, 0;
	mov.f64 	%fd196, %fd219;
	mov.f64 	%fd197, %fd47;
	mov.f64 	%fd200, %fd222;
	mov.f64 	%fd201, %fd223;
	@%p58 bra 	$L__BB0_51;
$L__BB0_70:
	and.b32  	%r116, %r58, 1;
	setp.eq.b32 	%p59, %r116, 1;
	not.pred 	%p60, %p59;
	@%p60 bra 	$L__BB0_79;
	mul.wide.u32 	%rd92, %r144, 4;
	add.s64 	%rd93, %rd1, %rd92;
	ld.global.nc.f32 	%f24, [%rd93];
	cvt.f64.f32 	%fd227, %f24;
	setp.lt.u32 	%p61, %r143, 2;
	@%p61 bra 	$L__BB0_73;
	sub.f64 	%fd176, %fd227, %fd219;
	mul.f64 	%fd177, %fd17, %fd176;
	fma.rn.f64 	%fd178, %fd18, %fd223, %fd177;
	mul.f64 	%fd179, %fd16, %fd222;
	sub.f64 	%fd227, %fd178, %fd179;
	setp.gt.f64 	%p62, %fd223, %fd227;
	setp.gt.f64 	%p63, %fd223, %fd222;
	selp.f64 	%fd180, %fd223, %fd206, %p63;
	selp.f64 	%fd206, %fd180, %fd206, %p62;
	setp.lt.f64 	%p64, %fd223, %fd227;
	setp.lt.f64 	%p65, %fd223, %fd222;
	selp.f64 	%fd181, %fd223, %fd207, %p65;
	selp.f64 	%fd207, %fd181, %fd207, %p64;
$L__BB0_73:
	mul.f64 	%fd182, %fd206, %fd21;
	mul.f64 	%fd183, %fd207, %fd21;
	cvt.rn.f32.f64 	%f25, %fd227;
	add.s64 	%rd34, %rd6, %rd92;
	st.global.f32 	[%rd34], %f25;
	cvt.rn.f32.f64 	%f26, %fd182;
	add.s64 	%rd35, %rd5, %rd92;
	st.global.f32 	[%rd35], %f26;
	cvt.rn.f32.f64 	%f27, %fd183;
	add.s64 	%rd36, %rd7, %rd92;
	st.global.f32 	[%rd36], %f27;
	add.f64 	%fd230, %fd202, %fd227;
	add.f64 	%fd81, %fd204, %fd182;
	add.f64 	%fd82, %fd203, %fd183;
	setp.lt.u32 	%p66, %r143, %r57;
	@%p66 bra 	$L__BB0_75;
	sub.s32 	%r117, %r144, %r57;
	mul.wide.s32 	%rd95, %r117, 4;
	add.s64 	%rd96, %rd6, %rd95;
	ld.global.f32 	%f28, [%rd96];
	cvt.f64.f32 	%fd184, %f28;
	sub.f64 	%fd230, %fd230, %fd184;
$L__BB0_75:
	setp.lt.u32 	%p67, %r143, 50;
	@%p67 bra 	$L__BB0_77;
	mul.wide.s32 	%rd97, %r144, 4;
	add.s64 	%rd98, %rd5, %rd97;
	ld.global.f32 	%f29, [%rd98+-200];
	cvt.f64.f32 	%fd185, %f29;
	add.s64 	%rd99, %rd7, %rd97;
	ld.global.f32 	%f30, [%rd99+-200];
	cvt.f64.f32 	%fd186, %f30;
	sub.f64 	%fd187, %fd81, %fd185;
	sub.f64 	%fd188, %fd82, %fd186;
	mul.f64 	%fd189, %fd187, 0d3F947AE147AE147B;
	cvt.rn.f32.f64 	%f31, %fd189;
	mul.f64 	%fd190, %fd188, 0d3F947AE147AE147B;
	cvt.rn.f32.f64 	%f32, %fd190;
	st.global.f32 	[%rd35], %f31;
	st.global.f32 	[%rd36], %f32;
$L__BB0_77:
	add.s32 	%r118, %r143, 1;
	setp.lt.u32 	%p68, %r118, %r57;
	@%p68 bra 	$L__BB0_79;
	mul.f64 	%fd191, %fd19, %fd230;
	cvt.rn.f32.f64 	%f33, %fd191;
	st.global.f32 	[%rd34], %f33;
$L__BB0_79:
	ret;

}
	// .globl	emd_many_series_one_param_time_major_f32
.visible .entry emd_many_series_one_param_time_major_f32(
	.param .u64 .ptr .align 1 emd_many_series_one_param_time_major_f32_param_0,
	.param .u32 emd_many_series_one_param_time_major_f32_param_1,
	.param .u32 emd_many_series_one_param_time_major_f32_param_2,
	.param .u32 emd_many_series_one_param_time_major_f32_param_3,
	.param .f32 emd_many_series_one_param_time_major_f32_param_4,
	.param .f32 emd_many_series_one_param_time_major_f32_param_5,
	.param .u64 .ptr .align 1 emd_many_series_one_param_time_major_f32_param_6,
	.param .u64 .ptr .align 1 emd_many_series_one_param_time_major_f32_param_7,
	.param .u64 .ptr .align 1 emd_many_series_one_param_time_major_f32_param_8,
	.param .u64 .ptr .align 1 emd_many_series_one_param_time_major_f32_param_9
)
{
	.reg .pred 	%p<54>;
	.reg .b32 	%r<113>;
	.reg .b32 	%f<37>;
	.reg .b64 	%rd<202>;
	.reg .b64 	%fd<243>;

	ld.param.u64 	%rd15, [emd_many_series_one_param_time_major_f32_param_0];
	ld.param.u32 	%r45, [emd_many_series_one_param_time_major_f32_param_1];
	ld.param.u32 	%r46, [emd_many_series_one_param_time_major_f32_param_2];
	ld.param.u32 	%r47, [emd_many_series_one_param_time_major_f32_param_3];
	ld.param.f32 	%f3, [emd_many_series_one_param_time_major_f32_param_4];
	ld.param.u64 	%rd16, [emd_many_series_one_param_time_major_f32_param_6];
	ld.param.u64 	%rd19, [emd_many_series_one_param_time_major_f32_param_9];
	cvta.to.global.u64 	%rd1, %rd15;
	mov.u32 	%r48, %ctaid.x;
	mov.u32 	%r49, %ntid.x;
	mov.u32 	%r50, %tid.x;
	mad.lo.s32 	%r1, %r48, %r49, %r50;
	setp.ge.s32 	%p1, %r1, %r45;
	@%p1 bra 	$L__BB1_55;
	ld.param.u64 	%rd195, [emd_many_series_one_param_time_major_f32_param_8];
	ld.param.u64 	%rd190, [emd_many_series_one_param_time_major_f32_param_7];
	cvta.to.global.u64 	%rd20, %rd195;
	cvta.to.global.u64 	%rd21, %rd190;
	cvta.to.global.u64 	%rd22, %rd19;
	cvt.s64.s32 	%rd2, %r1;
	mul.wide.s32 	%rd23, %r1, 4;
	add.s64 	%rd3, %rd21, %rd23;
	add.s64 	%rd4, %rd20, %rd23;
	add.s64 	%rd5, %rd22, %rd23;
	setp.lt.s32 	%p2, %r46, 1;
	@%p2 bra 	$L__BB1_13;
	and.b32  	%r2, %r46, 7;
	setp.lt.u32 	%p3, %r46, 8;
	mov.b32 	%r100, 0;
	@%p3 bra 	$L__BB1_5;
	and.b32  	%r100, %r46, 2147483640;
	neg.s32 	%r98, %r100;
	shl.b32 	%r5, %r45, 3;
	mov.b32 	%r97, 0;
	mul.wide.s32 	%rd28, %r45, 4;
$L__BB1_4:
	.pragma "nounroll";
	mul.wide.s32 	%rd24, %r97, 4;
	add.s64 	%rd25, %rd3, %rd24;
	mov.b32 	%r53, 2147483647;
	st.global.u32 	[%rd25], %r53;
	add.s64 	%rd26, %rd4, %rd24;
	st.global.u32 	[%rd26], %r53;
	add.s64 	%rd27, %rd5, %rd24;
	st.global.u32 	[%rd27], %r53;
	add.s64 	%rd29, %rd25, %rd28;
	st.global.u32 	[%rd29], %r53;
	add.s64 	%rd30, %rd26, %rd28;
	st.global.u32 	[%rd30], %r53;
	add.s64 	%rd31, %rd27, %rd28;
	st.global.u32 	[%rd31], %r53;
	add.s64 	%rd32, %rd29, %rd28;
	st.global.u32 	[%rd32], %r53;
	add.s64 	%rd33, %rd30, %rd28;
	st.global.u32 	[%rd33], %r53;
	add.s64 	%rd34, %rd31, %rd28;
	st.global.u32 	[%rd34], %r53;
	add.s64 	%rd35, %rd32, %rd28;
	st.global.u32 	[%rd35], %r53;
	add.s64 	%rd36, %rd33, %rd28;
	st.global.u32 	[%rd36], %r53;
	add.s64 	%rd37, %rd34, %rd28;
	st.global.u32 	[%rd37], %r53;
	add.s64 	%rd38, %rd35, %rd28;
	st.global.u32 	[%rd38], %r53;
	add.s64 	%rd39, %rd36, %rd28;
	st.global.u32 	[%rd39], %r53;
	add.s64 	%rd40, %rd37, %rd28;
	st.global.u32 	[%rd40], %r53;
	add.s64 	%rd41, %rd38, %rd28;
	st.global.u32 	[%rd41], %r53;
	add.s64 	%rd42, %rd39, %rd28;
	st.global.u32 	[%rd42], %r53;
	add.s64 	%rd43, %rd40, %rd28;
	st.global.u32 	[%rd43], %r53;
	add.s64 	%rd44, %rd41, %rd28;
	st.global.u32 	[%rd44], %r53;
	add.s64 	%rd45, %rd42, %rd28;
	st.global.u32 	[%rd45], %r53;
	add.s64 	%rd46, %rd43, %rd28;
	st.global.u32 	[%rd46], %r53;
	add.s64 	%rd47, %rd44, %rd28;
	st.global.u32 	[%rd47], %r53;
	add.s64 	%rd48, %rd45, %rd28;
	st.global.u32 	[%rd48], %r53;
	add.s64 	%rd49, %rd46, %rd28;
	st.global.u32 	[%rd49], %r53;
	add.s32 	%r98, %r98, 8;
	add.s32 	%r97, %r97, %r5;
	setp.ne.s32 	%p4, %r98, 0;
	@%p4 bra 	$L__BB1_4;
$L__BB1_5:
	setp.eq.s32 	%p5, %r2, 0;
	@%p5 bra 	$L__BB1_13;
	and.b32  	%r11, %r46, 3;
	setp.lt.u32 	%p6, %r2, 4;
	@%p6 bra 	$L__BB1_8;
	mul.lo.s32 	%r54, %r100, %r45;
	mul.wide.s32 	%rd50, %r54, 4;
	add.s64 	%rd51, %rd3, %rd50;
	mov.b32 	%r55, 2147483647;
	st.global.u32 	[%rd51], %r55;
	add.s64 	%rd52, %rd4, %rd50;
	st.global.u32 	[%rd52], %r55;
	add.s64 	%rd53, %rd5, %rd50;
	st.global.u32 	[%rd53], %r55;
	mul.wide.s32 	%rd54, %r45, 4;
	add.s64 	%rd55, %rd51, %rd54;
	st.global.u32 	[%rd55], %r55;
	add.s64 	%rd56, %rd52, %rd54;
	st.global.u32 	[%rd56], %r55;
	add.s64 	%rd57, %rd53, %rd54;
	st.global.u32 	[%rd57], %r55;
	add.s64 	%rd58, %rd55, %rd54;
	st.global.u32 	[%rd58], %r55;
	add.s64 	%rd59, %rd56, %rd54;
	st.global.u32 	[%rd59], %r55;
	add.s64 	%rd60, %rd57, %rd54;
	st.global.u32 	[%rd60], %r55;
	add.s64 	%rd61, %rd58, %rd54;
	st.global.u32 	[%rd61], %r55;
	add.s64 	%rd62, %rd59, %rd54;
	st.global.u32 	[%rd62], %r55;
	add.s64 	%rd63, %rd60, %rd54;
	st.global.u32 	[%rd63], %r55;
	add.s32 	%r100, %r100, 4;
$L__BB1_8:
	setp.eq.s32 	%p7, %r11, 0;
	@%p7 bra 	$L__BB1_13;
	setp.eq.s32 	%p8, %r11, 1;
	@%p8 bra 	$L__BB1_11;
	mul.lo.s32 	%r56, %r100, %r45;
	mul.wide.s32 	%rd64, %r56, 4;
	add.s64 	%rd65, %rd3, %rd64;
	mov.b32 	%r57, 2147483647;
	st.global.u32 	[%rd65], %r57;
	add.s64 	%rd66, %rd4, %rd64;
	st.global.u32 	[%rd66], %r57;
	add.s64 	%rd67, %rd5, %rd64;
	st.global.u32 	[%rd67], %r57;
	mul.wide.s32 	%rd68, %r45, 4;
	add.s64 	%rd69, %rd65, %rd68;
	st.global.u32 	[%rd69], %r57;
	add.s64 	%rd70, %rd66, %rd68;
	st.global.u32 	[%rd70], %r57;
	add.s64 	%rd71, %rd67, %rd68;
	st.global.u32 	[%rd71], %r57;
	add.s32 	%r100, %r100, 2;
$L__BB1_11:
	and.b32  	%r58, %r46, 1;
	setp.eq.b32 	%p9, %r58, 1;
	not.pred 	%p10, %p9;
	@%p10 bra 	$L__BB1_13;
	mul.lo.s32 	%r59, %r100, %r45;
	mul.wide.s32 	%rd72, %r59, 4;
	add.s64 	%rd73, %rd3, %rd72;
	mov.b32 	%r60, 2147483647;
	st.global.u32 	[%rd73], %r60;
	add.s64 	%rd74, %rd4, %rd72;
	st.global.u32 	[%rd74], %r60;
	add.s64 	%rd75, %rd5, %rd72;
	st.global.u32 	[%rd75], %r60;
$L__BB1_13:
	cvta.to.global.u64 	%rd76, %rd16;
	shl.b64 	%rd77, %rd2, 2;
	add.s64 	%rd78, %rd76, %rd77;
	ld.global.nc.u32 	%r107, [%rd78];
	setp.lt.s32 	%p11, %r47, 1;
	setp.lt.s32 	%p12, %r107, 0;
	setp.le.s32 	%p13, %r46, %r107;
	or.pred  	%p14, %p12, %p13;
	or.pred  	%p16, %p11, %p14;
	@%p16 bra 	$L__BB1_55;
	cvt.rn.f64.u32 	%fd1, %r47;
	mov.f64 	%fd85, 0d401921FB54442D18;
	div.rn.f64 	%fd2, %fd85, %fd1;
	setp.neu.f64 	%p17, %fd2, 0d7FF0000000000000;
	@%p17 bra 	$L__BB1_16;
	mov.f64 	%fd91, 0d0000000000000000;
	mov.f64 	%fd92, 0d7FF0000000000000;
	mul.rn.f64 	%fd205, %fd92, %fd91;
	mov.b32 	%r103, 1;
	bra.uni 	$L__BB1_19;
$L__BB1_16:
	mul.f64 	%fd86, %fd2, 0d3FE45F306DC9C883;
	cvt.rni.s32.f64 	%r102, %fd86;
	cvt.rn.f64.s32 	%fd87, %r102;
	fma.rn.f64 	%fd88, %fd87, 0dBFF921FB54442D18, %fd2;
	fma.rn.f64 	%fd89, %fd87, 0dBC91A62633145C00, %fd88;
	fma.rn.f64 	%fd205, %fd87, 0dB97B839A252049C0, %fd89;
	setp.ltu.f64 	%p18, %fd2, 0d41E0000000000000;
	@%p18 bra 	$L__BB1_18;
	{ // callseq 2, 0
	.param .b64 param0;
	st.param.f64 	[param0], %fd2;
	.param .align 16 .b8 retval0[16];
	call.uni (retval0), 
	__internal_trig_reduction_slowpathd, 
	(
	param0
	);
	ld.param.f64 	%fd205, [retval0];
	ld.param.b32 	%r102, [retval0+8];
	} // callseq 2
$L__BB1_18:
	add.s32 	%r103, %r102, 1;
$L__BB1_19:
	shl.b32 	%r63, %r103, 6;
	cvt.u64.u32 	%rd79, %r63;
	and.b64  	%rd80, %rd79, 64;
	mov.u64 	%rd81, __cudart_sin_cos_coeffs;
	add.s64 	%rd82, %rd81, %rd80;
	mul.rn.f64 	%fd93, %fd205, %fd205;
	and.b32  	%r64, %r103, 1;
	setp.eq.b32 	%p19, %r64, 1;
	selp.f64 	%fd94, 0dBDA8FF8320FD8164, 0d3DE5DB65F9785EBA, %p19;
	ld.global.nc.v2.f64 	{%fd95, %fd96}, [%rd82];
	fma.rn.f64 	%fd97, %fd94, %fd93, %fd95;
	fma.rn.f64 	%fd98, %fd97, %fd93, %fd96;
	ld.global.nc.v2.f64 	{%fd99, %fd100}, [%rd82+16];
	fma.rn.f64 	%fd101, %fd98, %fd93, %fd99;
	fma.rn.f64 	%fd102, %fd101, %fd93, %fd100;
	ld.global.nc.v2.f64 	{%fd103, %fd104}, [%rd82+32];
	fma.rn.f64 	%fd105, %fd102, %fd93, %fd103;
	fma.rn.f64 	%fd106, %fd105, %fd93, %fd104;
	fma.rn.f64 	%fd107, %fd106, %fd205, %fd205;
	fma.rn.f64 	%fd108, %fd106, %fd93, 0d3FF0000000000000;
	selp.f64 	%fd109, %fd108, %fd107, %p19;
	and.b32  	%r65, %r103, 2;
	setp.eq.s32 	%p20, %r65, 0;
	mov.f64 	%fd110, 0d0000000000000000;
	sub.f64 	%fd111, %fd110, %fd109;
	selp.f64 	%fd8, %fd109, %fd111, %p20;
	cvt.f64.f32 	%fd112, %f3;
	mul.f64 	%fd113, %fd112, 0d402921FB54442D18;
	div.rn.f64 	%fd9, %fd113, %fd1;
	abs.f64 	%fd10, %fd9;
	setp.neu.f64 	%p21, %fd10, 0d7FF0000000000000;
	@%p21 bra 	$L__BB1_21;
	mov.f64 	%fd119, 0d0000000000000000;
	mul.rn.f64 	%fd207, %fd9, %fd119;
	mov.b32 	%r105, 1;
	bra.uni 	$L__BB1_24;
$L__BB1_21:
	mul.f64 	%fd114, %fd9, 0d3FE45F306DC9C883;
	cvt.rni.s32.f64 	%r104, %fd114;
	cvt.rn.f64.s32 	%fd115, %r104;
	fma.rn.f64 	%fd116, %fd115, 0dBFF921FB54442D18, %fd9;
	fma.rn.f64 	%fd117, %fd115, 0dBC91A62633145C00, %fd116;
	fma.rn.f64 	%fd207, %fd115, 0dB97B839A252049C0, %fd117;
	setp.ltu.f64 	%p22, %fd10, 0d41E0000000000000;
	@%p22 bra 	$L__BB1_23;
	{ // callseq 3, 0
	.param .b64 param0;
	st.param.f64 	[param0], %fd9;
	.param .align 16 .b8 retval0[16];
	call.uni (retval0), 
	__internal_trig_reduction_slowpathd, 
	(
	param0
	);
	ld.param.f64 	%fd207, [retval0];
	ld.param.b32 	%r104, [retval0+8];
	} // callseq 3
$L__BB1_23:
	add.s32 	%r105, %r104, 1;
$L__BB1_24:
	shl.b32 	%r69, %r105, 6;
	cvt.u64.u32 	%rd83, %r69;
	and.b64  	%rd84, %rd83, 64;
	add.s64 	%rd86, %rd81, %rd84;
	mul.rn.f64 	%fd121, %fd207, %fd207;
	and.b32  	%r70, %r105, 1;
	setp.eq.b32 	%p23, %r70, 1;
	selp.f64 	%fd122, 0dBDA8FF8320FD8164, 0d3DE5DB65F9785EBA, %p23;
	ld.global.nc.v2.f64 	{%fd123, %fd124}, [%rd86];
	fma.rn.f64 	%fd125, %fd122, %fd121, %fd123;
	fma.rn.f64 	%fd126, %fd125, %fd121, %fd124;
	ld.global.nc.v2.f64 	{%fd127, %fd128}, [%rd86+16];
	fma.rn.f64 	%fd129, %fd126, %fd121, %fd127;
	fma.rn.f64 	%fd130, %fd129, %fd121, %fd128;
	ld.global.nc.v2.f64 	{%fd131, %fd132}, [%rd86+32];
	fma.rn.f64 	%fd133, %fd130, %fd121, %fd131;
	fma.rn.f64 	%fd134, %fd133, %fd121, %fd132;
	fma.rn.f64 	%fd135, %fd134, %fd207, %fd207;
	fma.rn.f64 	%fd136, %fd134, %fd121, 0d3FF0000000000000;
	selp.f64 	%fd137, %fd136, %fd135, %p23;
	and.b32  	%r71, %r105, 2;
	setp.eq.s32 	%p24, %r71, 0;
	mov.f64 	%fd214, 0d0000000000000000;
	sub.f64 	%fd138, %fd214, %fd137;
	selp.f64 	%fd139, %fd137, %fd138, %p24;
	rcp.rn.f64 	%fd140, %fd139;
	fma.rn.f64 	%fd141, %fd140, %fd140, 0dBFF0000000000000;
	sqrt.rn.f64 	%fd142, %fd141;
	sub.f64 	%fd16, %fd140, %fd142;
	add.f64 	%fd143, %fd16, 0d3FF0000000000000;
	mul.f64 	%fd17, %fd8, %fd143;
	shl.b32 	%r27, %r47, 1;
	cvt.rn.f64.u32 	%fd144, %r27;
	rcp.rn.f64 	%fd18, %fd144;
	cvt.s64.s32 	%rd6, %r45;
	cvt.u64.u32 	%rd87, %r107;
	mad.lo.s64 	%rd88, %rd87, %rd6, %rd2;
	shl.b64 	%rd89, %rd88, 2;
	add.s64 	%rd90, %rd1, %rd89;
	ld.global.nc.f32 	%f5, [%rd90];
	cvt.f64.f32 	%fd208, %f5;
	sub.s32 	%r28, %r46, %r107;
	add.s32 	%r72, %r107, 1;
	setp.eq.s32 	%p25, %r46, %r72;
	mov.b32 	%r111, 0;
	mov.f64 	%fd219, %fd208;
	mov.f64 	%fd218, %fd208;
	mov.f64 	%fd234, %fd208;
	mov.f64 	%fd235, %fd208;
	mov.f64 	%fd215, %fd214;
	mov.f64 	%fd216, %fd214;
	@%p25 bra 	$L__BB1_46;
	and.b32  	%r75, %r28, -2;
	neg.s32 	%r110, %r75;
	sub.s32 	%r106, %r107, %r27;
	mov.f64 	%fd214, 0d0000000000000000;
	mov.b32 	%r109, -50;
	mov.b32 	%r108, 48;
	mov.f64 	%fd209, %fd208;
	mov.f64 	%fd219, %fd208;
	mov.f64 	%fd218, %fd208;
	mov.f64 	%fd212, %fd208;
	mov.f64 	%fd213, %fd208;
$L__BB1_26:
	ld.param.u64 	%rd187, [emd_many_series_one_param_time_major_f32_param_0];
	cvt.u64.u32 	%rd91, %r107;
	mad.lo.s64 	%rd92, %rd91, %rd6, %rd2;
	cvta.to.global.u64 	%rd93, %rd187;
	shl.b64 	%rd94, %rd92, 2;
	add.s64 	%rd95, %rd93, %rd94;
	ld.global.nc.f32 	%f1, [%rd95];
	cvt.f64.f32 	%fd234, %f1;
	setp.eq.s32 	%p26, %r108, 48;
	@%p26 bra 	$L__BB1_28;
	cvt.f64.f32 	%fd146, %f1;
	sub.f64 	%fd147, %fd146, %fd208;
	mov.f64 	%fd148, 0d3FF0000000000000;
	sub.f64 	%fd149, %fd148, %fd16;
	mul.f64 	%fd150, %fd149, 0d3FE0000000000000;
	mul.f64 	%fd151, %fd150, %fd147;
	fma.rn.f64 	%fd152, %fd17, %fd213, %fd151;
	mul.f64 	%fd153, %fd16, %fd212;
	sub.f64 	%fd234, %fd152, %fd153;
	setp.gt.f64 	%p27, %fd213, %fd234;
	setp.gt.f64 	%p28, %fd213, %fd212;
	selp.f64 	%fd154, %fd213, %fd218, %p28;
	selp.f64 	%fd218, %fd154, %fd218, %p27;
	setp.lt.f64 	%p29, %fd213, %fd234;
	setp.lt.f64 	%p30, %fd213, %fd212;
	selp.f64 	%fd155, %fd213, %fd219, %p30;
	selp.f64 	%fd219, %fd155, %fd219, %p29;
$L__BB1_28:
	ld.param.u64 	%rd196, [emd_many_series_one_param_time_major_f32_param_8];
	ld.param.u64 	%rd191, [emd_many_series_one_param_time_major_f32_param_7];
	ld.param.f32 	%f34, [emd_many_series_one_param_time_major_f32_param_5];
	cvt.f64.f32 	%fd156, %f34;
	mul.f64 	%fd157, %fd218, %fd156;
	mul.f64 	%fd158, %fd219, %fd156;
	cvt.rn.f32.f64 	%f6, %fd234;
	cvt.u64.u32 	%rd96, %r107;
	mul.lo.s64 	%rd97, %rd96, %rd6;
	cvta.to.global.u64 	%rd98, %rd196;
	add.s64 	%rd100, %rd98, %rd77;
	shl.b64 	%rd101, %rd97, 2;
	add.s64 	%rd102, %rd100, %rd101;
	st.global.f32 	[%rd102], %f6;
	cvt.rn.f32.f64 	%f7, %fd157;
	cvta.to.global.u64 	%rd103, %rd191;
	add.s64 	%rd104, %rd103, %rd77;
	add.s64 	%rd105, %rd104, %rd101;
	st.global.f32 	[%rd105], %f7;
	cvt.rn.f32.f64 	%f8, %fd158;
	add.s64 	%rd106, %rd5, %rd101;
	st.global.f32 	[%rd106], %f8;
	add.f64 	%fd220, %fd214, %fd234;
	add.f64 	%fd222, %fd216, %fd157;
	add.f64 	%fd221, %fd215, %fd158;
	add.s32 	%r76, %r109, 50;
	setp.lt.u32 	%p31, %r76, %r27;
	@%p31 bra 	$L__BB1_30;
	ld.param.u64 	%rd197, [emd_many_series_one_param_time_major_f32_param_8];
	cvt.s64.s32 	%rd107, %r106;
	mul.lo.s64 	%rd108, %rd107, %rd6;
	cvta.to.global.u64 	%rd109, %rd197;
	shl.b64 	%rd110, %rd2, 2;
	add.s64 	%rd111, %rd109, %rd110;
	shl.b64 	%rd112, %rd108, 2;
	add.s64 	%rd113, %rd111, %rd112;
	ld.global.f32 	%f9, [%rd113];
	cvt.f64.f32 	%fd159, %f9;
	sub.f64 	%fd220, %fd220, %fd159;
$L__BB1_30:
	setp.lt.u32 	%p32, %r76, 50;
	@%p32 bra 	$L__BB1_32;
	ld.param.u64 	%rd192, [emd_many_series_one_param_time_major_f32_param_7];
	add.s32 	%r78, %r107, -50;
	cvt.s64.s32 	%rd114, %r78;
	mul.lo.s64 	%rd115, %rd114, %rd6;
	cvta.to.global.u64 	%rd116, %rd192;
	add.s64 	%rd118, %rd116, %rd77;
	shl.b64 	%rd119, %rd115, 2;
	add.s64 	%rd120, %rd118, %rd119;
	ld.global.f32 	%f10, [%rd120];
	cvt.f64.f32 	%fd160, %f10;
	add.s64 	%rd121, %rd5, %rd119;
	ld.global.f32 	%f11, [%rd121];
	cvt.f64.f32 	%fd161, %f11;
	sub.f64 	%fd222, %fd222, %fd160;
	sub.f64 	%fd221, %fd221, %fd161;
	mul.f64 	%fd162, %fd222, 0d3F947AE147AE147B;
	cvt.rn.f32.f64 	%f12, %fd162;
	cvt.u64.u32 	%rd122, %r107;
	mul.lo.s64 	%rd123, %rd122, %rd6;
	shl.b64 	%rd124, %rd123, 2;
	add.s64 	%rd125, %rd118, %rd124;
	st.global.f32 	[%rd125], %f12;
	mul.f64 	%fd163, %fd221, 0d3F947AE147AE147B;
	cvt.rn.f32.f64 	%f13, %fd163;
	add.s64 	%rd126, %rd5, %rd124;
	st.global.f32 	[%rd126], %f13;
$L__BB1_32:
	add.s32 	%r79, %r109, 51;
	setp.lt.u32 	%p33, %r79, %r27;
	@%p33 bra 	$L__BB1_34;
	ld.param.u64 	%rd198, [emd_many_series_one_param_time_major_f32_param_8];
	mul.f64 	%fd164, %fd18, %fd220;
	cvt.rn.f32.f64 	%f14, %fd164;
	cvt.u64.u32 	%rd127, %r107;
	mul.lo.s64 	%rd128, %rd127, %rd6;
	cvta.to.global.u64 	%rd129, %rd198;
	shl.b64 	%rd130, %rd2, 2;
	add.s64 	%rd131, %rd129, %rd130;
	shl.b64 	%rd132, %rd128, 2;
	add.s64 	%rd133, %rd131, %rd132;
	st.global.f32 	[%rd133], %f14;
$L__BB1_34:
	ld.param.u64 	%rd188, [emd_many_series_one_param_time_major_f32_param_0];
	add.s32 	%r80, %r107, 1;
	cvt.u64.u32 	%rd134, %r80;
	mad.lo.s64 	%rd135, %rd134, %rd6, %rd2;
	cvta.to.global.u64 	%rd136, %rd188;
	shl.b64 	%rd137, %rd135, 2;
	add.s64 	%rd138, %rd136, %rd137;
	ld.global.nc.f32 	%f2, [%rd138];
	cvt.f64.f32 	%fd235, %f2;
	@%p26 bra 	$L__BB1_36;
	cvt.f64.f32 	%fd165, %f2;
	sub.f64 	%fd166, %fd165, %fd209;
	mov.f64 	%fd167, 0d3FF0000000000000;
	sub.f64 	%fd168, %fd167, %fd16;
	mul.f64 	%fd169, %fd168, 0d3FE0000000000000;
	mul.f64 	%fd170, %fd169, %fd166;
	fma.rn.f64 	%fd171, %fd17, %fd234, %fd170;
	mul.f64 	%fd172, %fd16, %fd213;
	sub.f64 	%fd235, %fd171, %fd172;
	setp.gt.f64 	%p35, %fd234, %fd235;
	setp.gt.f64 	%p36, %fd234, %fd213;
	selp.f64 	%fd173, %fd234, %fd218, %p36;
	selp.f64 	%fd218, %fd173, %fd218, %p35;
	setp.lt.f64 	%p37, %fd234, %fd235;
	setp.lt.f64 	%p38, %fd234, %fd213;
	selp.f64 	%fd174, %fd234, %fd219, %p38;
	selp.f64 	%fd219, %fd174, %fd219, %p37;
$L__BB1_36:
	ld.param.u64 	%rd199, [emd_many_series_one_param_time_major_f32_param_8];
	ld.param.u64 	%rd193, [emd_many_series_one_param_time_major_f32_param_7];
	ld.param.f32 	%f35, [emd_many_series_one_param_time_major_f32_param_5];
	add.s32 	%r81, %r109, 51;
	setp.lt.u32 	%p39, %r81, %r27;
	cvt.f64.f32 	%fd175, %f35;
	mul.f64 	%fd176, %fd218, %fd175;
	mul.f64 	%fd177, %fd219, %fd175;
	cvt.rn.f32.f64 	%f15, %fd235;
	add.s32 	%r82, %r107, 1;
	cvt.u64.u32 	%rd139, %r82;
	mul.lo.s64 	%rd140, %rd139, %rd6;
	cvta.to.global.u64 	%rd141, %rd199;
	shl.b64 	%rd142, %rd2, 2;
	add.s64 	%rd7, %rd141, %rd142;
	shl.b64 	%rd143, %rd140, 2;
	add.s64 	%rd144, %rd7, %rd143;
	st.global.f32 	[%rd144], %f15;
	cvt.rn.f32.f64 	%f16, %fd176;
	cvta.to.global.u64 	%rd145, %rd193;
	add.s64 	%rd8, %rd145, %rd142;
	add.s64 	%rd146, %rd8, %rd143;
	st.global.f32 	[%rd146], %f16;
	cvt.rn.f32.f64 	%f17, %fd177;
	add.s64 	%rd147, %rd5, %rd143;
	st.global.f32 	[%rd147], %f17;
	add.f64 	%fd214, %fd220, %fd235;
	add.f64 	%fd216, %fd222, %fd176;
	add.f64 	%fd215, %fd221, %fd177;
	@%p39 bra 	$L__BB1_38;
	add.s32 	%r83, %r106, 1;
	cvt.s64.s32 	%rd148, %r83;
	mul.lo.s64 	%rd149, %rd148, %rd6;
	shl.b64 	%rd150, %rd149, 2;
	add.s64 	%rd151, %rd7, %rd150;
	ld.global.f32 	%f18, [%rd151];
	cvt.f64.f32 	%fd178, %f18;
	sub.f64 	%fd214, %fd214, %fd178;
$L__BB1_38:
	add.s32 	%r36, %r109, 52;
	add.s32 	%r84, %r109, 50;
	setp.gt.u32 	%p40, %r84, 48;
	@%p40 bra 	$L__BB1_40;
	setp.eq.s32 	%p41, %r36, 50;
	@%p41 bra 	$L__BB1_41;
	bra.uni 	$L__BB1_42;
$L__BB1_40:
	add.s32 	%r85, %r107, -49;
	cvt.s64.s32 	%rd152, %r85;
	mul.lo.s64 	%rd153, %rd152, %rd6;
	shl.b64 	%rd154, %rd153, 2;
	add.s64 	%rd155, %rd8, %rd154;
	ld.global.f32 	%f19, [%rd155];
	cvt.f64.f32 	%fd179, %f19;
	add.s64 	%rd156, %rd5, %rd154;
	ld.global.f32 	%f20, [%rd156];
	cvt.f64.f32 	%fd180, %f20;
	sub.f64 	%fd216, %fd216, %fd179;
	sub.f64 	%fd215, %fd215, %fd180;
$L__BB1_41:
	mul.f64 	%fd181, %fd216, 0d3F947AE147AE147B;
	cvt.rn.f32.f64 	%f21, %fd181;
	cvt.u64.u32 	%rd157, %r82;
	mul.lo.s64 	%rd158, %rd157, %rd6;
	shl.b64 	%rd159, %rd158, 2;
	add.s64 	%rd160, %rd8, %rd159;
	st.global.f32 	[%rd160], %f21;
	mul.f64 	%fd182, %fd215, 0d3F947AE147AE147B;
	cvt.rn.f32.f64 	%f22, %fd182;
	add.s64 	%rd161, %rd5, %rd159;
	st.global.f32 	[%rd161], %f22;
$L__BB1_42:
	setp.lt.u32 	%p42, %r36, %r27;
	@%p42 bra 	$L__BB1_44;
	ld.param.u64 	%rd200, [emd_many_series_one_param_time_major_f32_param_8];
	mul.f64 	%fd183, %fd18, %fd214;
	cvt.rn.f32.f64 	%f23, %fd183;
	cvt.u64.u32 	%rd162, %r82;
	mul.lo.s64 	%rd163, %rd162, %rd6;
	cvta.to.global.u64 	%rd164, %rd200;
	shl.b64 	%rd165, %rd2, 2;
	add.s64 	%rd166, %rd164, %rd165;
	shl.b64 	%rd167, %rd163, 2;
	add.s64 	%rd168, %rd166, %rd167;
	st.global.f32 	[%rd168], %f23;
$L__BB1_44:
	cvt.f64.f32 	%fd209, %f2;
	cvt.f64.f32 	%fd208, %f1;
	add.s32 	%r110, %r110, 2;
	add.s32 	%r109, %r109, 2;
	add.s32 	%r108, %r108, -2;
	add.s32 	%r107, %r107, 2;
	add.s32 	%r106, %r106, 2;
	setp.ne.s32 	%p43, %r110, 0;
	mov.f64 	%fd212, %fd234;
	mov.f64 	%fd213, %fd235;
	@%p43 bra 	$L__BB1_26;
	and.b32  	%r111, %r28, -2;
$L__BB1_46:
	and.b32  	%r89, %r28, 1;
	setp.eq.b32 	%p44, %r89, 1;
	not.pred 	%p45, %p44;
	@%p45 bra 	$L__BB1_55;
	ld.param.u64 	%rd189, [emd_many_series_one_param_time_major_f32_param_0];
	cvt.u64.u32 	%rd169, %r107;
	mul.lo.s64 	%rd9, %rd169, %rd6;
	add.s64 	%rd170, %rd9, %rd2;
	cvta.to.global.u64 	%rd171, %rd189;
	shl.b64 	%rd172, %rd170, 2;
	add.s64 	%rd173, %rd171, %rd172;
	ld.global.nc.f32 	%f24, [%rd173];
	cvt.f64.f32 	%fd239, %f24;
	setp.lt.u32 	%p46, %r111, 2;
	@%p46 bra 	$L__BB1_49;
	sub.f64 	%fd184, %fd239, %fd208;
	mov.f64 	%fd185, 0d3FF0000000000000;
	sub.f64 	%fd186, %fd185, %fd16;
	mul.f64 	%fd187, %fd186, 0d3FE0000000000000;
	mul.f64 	%fd188, %fd187, %fd184;
	fma.rn.f64 	%fd189, %fd17, %fd235, %fd188;
	mul.f64 	%fd190, %fd16, %fd234;
	sub.f64 	%fd239, %fd189, %fd190;
	setp.gt.f64 	%p47, %fd235, %fd239;
	setp.gt.f64 	%p48, %fd235, %fd234;
	selp.f64 	%fd191, %fd235, %fd218, %p48;
	selp.f64 	%fd218, %fd191, %fd218, %p47;
	setp.lt.f64 	%p49, %fd235, %fd239;
	setp.lt.f64 	%p50, %fd235, %fd234;
	selp.f64 	%fd192, %fd235, %fd219, %p50;
	selp.f64 	%fd219, %fd192, %fd219, %p49;
$L__BB1_49:
	ld.param.u64 	%rd201, [emd_many_series_one_param_time_major_f32_param_8];
	ld.param.u64 	%rd194, [emd_many_series_one_param_time_major_f32_param_7];
	ld.param.f32 	%f36, [emd_many_series_one_param_time_major_f32_param_5];
	cvt.f64.f32 	%fd193, %f36;
	mul.f64 	%fd194, %fd218, %fd193;
	mul.f64 	%fd195, %fd219, %fd193;
	cvt.rn.f32.f64 	%f25, %fd239;
	cvta.to.global.u64 	%rd174, %rd201;
	mov.u32 	%r90, %ctaid.x;
	mov.u32 	%r91, %ntid.x;
	mov.u32 	%r92, %tid.x;
	mad.lo.s32 	%r93, %r90, %r91, %r92;
	mul.wide.s32 	%rd175, %r93, 4;
	add.s64 	%rd10, %rd174, %rd175;
	shl.b64 	%rd176, %rd9, 2;
	add.s64 	%rd11, %rd10, %rd176;
	st.global.f32 	[%rd11], %f25;
	cvt.rn.f32.f64 	%f26, %fd194;
	cvta.to.global.u64 	%rd177, %rd194;
	add.s64 	%rd12, %rd177, %rd175;
	add.s64 	%rd13, %rd12, %rd176;
	st.global.f32 	[%rd13], %f26;
	cvt.rn.f32.f64 	%f27, %fd195;
	add.s64 	%rd14, %rd5, %rd176;
	st.global.f32 	[%rd14], %f27;
	add.f64 	%fd242, %fd214, %fd239;
	add.f64 	%fd81, %fd216, %fd194;
	add.f64 	%fd82, %fd215, %fd195;
	setp.lt.u32 	%p51, %r111, %r27;
	@%p51 bra 	$L__BB1_51;
	sub.s32 	%r94, %r107, %r27;
	cvt.s64.s32 	%rd178, %r94;
	mul.lo.s64 	%rd179, %rd178, %rd6;
	shl.b64 	%rd180, %rd179, 2;
	add.s64 	%rd181, %rd10, %rd180;
	ld.global.f32 	%f28, [%rd181];
	cvt.f64.f32 	%fd196, %f28;
	sub.f64 	%fd242, %fd242, %fd196;
$L__BB1_51:
	setp.lt.u32 	%p52, %r111, 50;
	@%p52 bra 	$L__BB1_53;
	add.s32 	%r95, %r107, -50;
	cvt.s64.s32 	%rd182, %r95;
	mul.lo.s64 	%rd183, %rd182, %rd6;
	shl.b64 	%rd184, %rd183, 2;
	add.s64 	%rd185, %rd12, %rd184;
	ld.global.f32 	%f29, [%rd185];
	cvt.f64.f32 	%fd197, %f29;
	add.s64 	%rd186, %rd5, %rd184;
	ld.global.f32 	%f30, [%rd186];
	cvt.f64.f32 	%fd198, %f30;
	sub.f64 	%fd199, %fd81, %fd197;
	sub.f64 	%fd200, %fd82, %fd198;
	mul.f64 	%fd201, %fd199, 0d3F947AE147AE147B;
	cvt.rn.f32.f64 	%f31, %fd201;
	mul.f64 	%fd202, %fd200, 0d3F947AE147AE147B;
	cvt.rn.f32.f64 	%f32, %fd202;
	st.global.f32 	[%rd13], %f31;
	st.global.f32 	[%rd14], %f32;
$L__BB1_53:
	add.s32 	%r96, %r111, 1;
	setp.lt.u32 	%p53, %r96, %r27;
	@%p53 bra 	$L__BB1_55;
	mul.f64 	%fd203, %fd18, %fd242;
	cvt.rn.f32.f64 	%f33, %fd203;
	st.global.f32 	[%rd11], %f33;
$L__BB1_55:
	ret;

}
.func  (.param .align 16 .b8 func_retval0[16]) __internal_trig_reduction_slowpathd(
	.param .b64 __internal_trig_reduction_slowpathd_param_0
)
{
	.local .align 8 .b8 	__local_depot2[40];
	.reg .b64 	%SP;
	.reg .b64 	%SPL;
	.reg .pred 	%p<10>;
	.reg .b32 	%r<47>;
	.reg .b64 	%rd<74>;
	.reg .b64 	%fd<5>;

	mov.u64 	%SPL, __local_depot2;
	ld.param.f64 	%fd4, [__internal_trig_reduction_slowpathd_param_0];
	add.u64 	%rd1, %SPL, 0;
	{
	.reg .b32 %temp; 
	mov.b64 	{%temp, %r1}, %fd4;
	}
	shr.u32 	%r2, %r1, 20;
	and.b32  	%r3, %r2, 2047;
	setp.eq.s32 	%p1, %r3, 2047;
	mov.b32 	%r46, 0;
	@%p1 bra 	$L__BB2_9;
	add.s32 	%r20, %r3, -1024;
	mov.b64 	%rd20, %fd4;
	shl.b64 	%rd2, %rd20, 11;
	shr.u32 	%r4, %r20, 6;
	sub.s32 	%r45, 15, %r4;
	sub.s32 	%r21, 19, %r4;
	setp.lt.u32 	%p2, %r20, 128;
	selp.b32 	%r6, 18, %r21, %p2;
	setp.ge.s32 	%p3, %r45, %r6;
	mov.b64 	%rd70, 0;
	@%p3 bra 	$L__BB2_4;
	add.s32 	%r23, %r6, %r4;
	neg.s32 	%r43, %r23;
	or.b64  	%rd3, %rd2, -9223372036854775808;
	mov.b64 	%rd70, 0;
	mov.b32 	%r42, 0;
	mov.u64 	%rd25, __cudart_i2opi_d;
	mov.u32 	%r44, %r45;
$L__BB2_3:
	.pragma "nounroll";
	mul.wide.s32 	%rd22, %r42, 8;
	add.s64 	%rd23, %rd1, %rd22;
	mul.wide.s32 	%rd24, %r44, 8;
	add.s64 	%rd26, %rd25, %rd24;
	ld.global.nc.u64 	%rd27, [%rd26];
	{
	.reg .u32 %r0, %r1, %r2, %r3, %alo, %ahi, %blo, %bhi, %clo, %chi;
	mov.b64 	{%alo,%ahi}, %rd27;
	mov.b64 	{%blo,%bhi}, %rd3;
	mov.b64 	{%clo,%chi}, %rd70;
	mad.lo.cc.u32 	%r0, %alo, %blo, %clo;
	madc.hi.cc.u32 	%r1, %alo, %blo, %chi;
	madc.hi.u32 	%r2, %alo, %bhi, 0;
	mad.lo.cc.u32 	%r1, %alo, %bhi, %r1;
	madc.hi.cc.u32 	%r2, %ahi, %blo, %r2;
	madc.hi.u32 	%r3, %ahi, %bhi, 0;
	mad.lo.cc.u32 	%r1, %ahi, %blo, %r1;
	madc.lo.cc.u32 	%r2, %ahi, %bhi, %r2;
	addc.u32 	%r3, %r3, 0;
	mov.b64 	%rd28, {%r0,%r1};
	mov.b64 	%rd70, {%r2,%r3};
	}
	st.local.u64 	[%rd23], %rd28;
	add.s32 	%r44, %r44, 1;
	add.s32 	%r43, %r43, 1;
	add.s32 	%r42, %r42, 1;
	setp.ne.s32 	%p4, %r43, -15;
	mov.u32 	%r45, %r6;
	@%p4 bra 	$L__BB2_3;
$L__BB2_4:
	cvt.s64.s32 	%rd29, %r45;
	cvt.u64.u32 	%rd30, %r4;
	add.s64 	%rd31, %rd30, %rd29;
	shl.b64 	%rd32, %rd31, 3;
	add.s64 	%rd33, %rd1, %rd32;
	st.local.u64 	[%rd33+-120], %rd70;
	and.b32  	%r15, %r2, 63;
	ld.local.u64 	%rd72, [%rd1+16];
	ld.local.u64 	%rd71, [%rd1+24];
	setp.eq.s32 	%p5, %r15, 0;
	@%p5 bra 	$L__BB2_6;
	shl.b64 	%rd34, %rd71, %r15;
	shr.u64 	%rd35, %rd72, 1;
	xor.b32  	%r24, %r15, 63;
	shr.u64 	%rd36, %rd35, %r24;
	or.b64  	%rd71, %rd34, %rd36;
	ld.local.u64 	%rd37, [%rd1+8];
	shl.b64 	%rd38, %rd72, %r15;
	shr.u64 	%rd39, %rd37, 1;
	shr.u64 	%rd40, %rd39, %r24;
	or.b64  	%rd72, %rd38, %rd40;
$L__BB2_6:
	and.b32  	%r25, %r1, -2147483648;
	shr.u64 	%rd41, %rd71, 62;
	cvt.u32.u64 	%r26, %rd41;
	mov.b64 	{%r27, %r28}, %rd71;
	mov.b64 	{%r29, %r30}, %rd72;
	shf.l.wrap.b32 	%r31, %r30, %r27, 2;
	shf.l.wrap.b32 	%r32, %r27, %r28, 2;
	mov.b64 	%rd42, {%r31, %r32};
	shl.b64 	%rd43, %rd72, 2;
	shr.u64 	%rd44, %rd42, 63;
	cvt.u32.u64 	%r33, %rd44;
	add.s32 	%r34, %r33, %r26;
	setp.eq.s32 	%p6, %r25, 0;
	neg.s32 	%r35, %r34;
	selp.b32 	%r46, %r34, %r35, %p6;
	setp.gt.s64 	%p7, %rd42, -1;
	mov.b64 	%rd45, 0;
	{
	.reg .u32 %r0, %r1, %r2, %r3, %a0, %a1, %a2, %a3, %b0, %b1, %b2, %b3;
	mov.b64 	{%a0,%a1}, %rd45;
	mov.b64 	{%a2,%a3}, %rd45;
	mov.b64 	{%b0,%b1}, %rd43;
	mov.b64 	{%b2,%b3}, %rd42;
	sub.cc.u32 	%r0, %a0, %b0;
	subc.cc.u32 	%r1, %a1, %b1;
	subc.cc.u32 	%r2, %a2, %b2;
	subc.u32 	%r3, %a3, %b3;
	mov.b64 	%rd46, {%r0,%r1};
	mov.b64 	%rd47, {%r2,%r3};
	}
	xor.b32  	%r36, %r25, -2147483648;
	selp.b64 	%rd73, %rd42, %rd47, %p7;
	selp.b64 	%rd14, %rd43, %rd46, %p7;
	selp.b32 	%r17, %r25, %r36, %p7;
	clz.b64 	%r37, %rd73;
	cvt.u64.u32 	%rd15, %r37;
	setp.eq.s32 	%p8, %r37, 0;
	@%p8 bra 	$L__BB2_8;
	cvt.u32.u64 	%r38, %rd15;
	and.b32  	%r39, %r38, 63;
	shl.b64 	%rd48, %rd73, %r39;
	shr.u64 	%rd49, %rd14, 1;
	not.b32 	%r40, %r38;
	and.b32  	%r41, %r40, 63;
	shr.u64 	%rd50, %rd49, %r41;
	or.b64  	%rd73, %rd48, %rd50;
$L__BB2_8:
	mov.b64 	%rd51, -3958705157555305931;
	{
	.reg .u32 %r0, %r1, %r2, %r3, %alo, %ahi, %blo, %bhi;
	mov.b64 	{%alo,%ahi}, %rd73;
	mov.b64 	{%blo,%bhi}, %rd51;
	mul.lo.u32 	%r0, %alo, %blo;
	mul.hi.u32 	%r1, %alo, %blo;
	mad.lo.cc.u32 	%r1, %alo, %bhi, %r1;
	madc.hi.u32 	%r2, %alo, %bhi, 0;
	mad.lo.cc.u32 	%r1, %ahi, %blo, %r1;
	madc.hi.cc.u32 	%r2, %ahi, %blo, %r2;
	madc.hi.u32 	%r3, %ahi, %bhi, 0;
	mad.lo.cc.u32 	%r2, %ahi, %bhi, %r2;
	addc.u32 	%r3, %r3, 0;
	mov.b64 	%rd52, {%r0,%r1};
	mov.b64 	%rd53, {%r2,%r3};
	}
	setp.gt.s64 	%p9, %rd53, 0;
	{
	.reg .u32 %r0, %r1, %r2, %r3, %a0, %a1, %a2, %a3, %b0, %b1, %b2, %b3;
	mov.b64 	{%a0,%a1}, %rd52;
	mov.b64 	{%a2,%a3}, %rd53;
	mov.b64 	{%b0,%b1}, %rd52;
	mov.b64 	{%b2,%b3}, %rd53;
	add.cc.u32 	%r0, %a0, %b0;
	addc.cc.u32 	%r1, %a1, %b1;
	addc.cc.u32 	%r2, %a2, %b2;
	addc.u32 	%r3, %a3, %b3;
	mov.b64 	%rd54, {%r0,%r1};
	mov.b64 	%rd55, {%r2,%r3};
	}
	selp.b64 	%rd56, %rd55, %rd53, %p9;
	selp.s64 	%rd57, -1, 0, %p9;
	sub.s64 	%rd58, %rd57, %rd15;
	cvt.u64.u32 	%rd59, %r17;
	shl.b64 	%rd60, %rd59, 32;
	add.s64 	%rd61, %rd56, 1;
	shr.u64 	%rd62, %rd61, 10;
	add.s64 	%rd63, %rd62, 1;
	shr.u64 	%rd64, %rd63, 1;
	shl.b64 	%rd65, %rd58, 52;
	add.s64 	%rd66, %rd65, %rd64;
	add.s64 	%rd67, %rd66, 4602678819172646912;
	or.b64  	%rd68, %rd67, %rd60;
	mov.b64 	%fd4, %rd68;
$L__BB2_9:
	st.param.f64 	[func_retval0], %fd4;
	st.param.b32 	[func_retval0+8], %r46;
	ret;

}


// ===== COMPILED SASS (sm_100) =====

	.target	sm_100

	.elftype	@"ET_EXEC"


//--------------------- .note.nv.tkinfo           --------------------------
	.section	.note.nv.tkinfo,"",@"SHT_NOTE"
	.sectionflags	@"SHF_NOTE_NV_TKINFO"
	.tkinfo
        /*0018*/ 	.word	0x00000002
        /*0030*/ 	.string	""
        /*0030*/ 	.string	"ptxas"
        /*0030*/ 	.string	"Cuda compilation tools, release 13.0, V13.0.88"
        /*0030*/ 	.string	"Build cuda_13.0.r13.0/compiler.36424714_0"
        /*0030*/ 	.string	"-arch sm_100 -m 64 "



//--------------------- .note.nv.cuinfo           --------------------------
	.section	.note.nv.cuinfo,"",@"SHT_NOTE"
	.sectionflags	@"SHF_NOTE_NV_CUINFO"
        /*0018*/ 	.short	0x0002
        /*001a*/ 	.short	0x0064
        /*001c*/ 	.short	0x0082
	.zero		2


//--------------------- .nv.info                  --------------------------
	.section	.nv.info,"",@"SHT_CUDA_INFO"
	.align	4


	//----- nvinfo : EIATTR_REGCOUNT
	.align		4
        /*0000*/ 	.byte	0x04, 0x2f
        /*0002*/ 	.short	(.L_3 - .L_2)
	.align		4
.L_2:
        /*0004*/ 	.word	index@(emd_batch_f32)
        /*0008*/ 	.word	0x00000038


	//----- nvinfo : EIATTR_FRAME_SIZE
	.align		4
.L_3:
        /*000c*/ 	.byte	0x04, 0x11
        /*000e*/ 	.short	(.L_5 - .L_4)
	.align		4
.L_4:
        /*0010*/ 	.word	index@($emd_batch_f32$__internal_trig_reduction_slowpathd)
        /*0014*/ 	.word	0x00000028


	//----- nvinfo : EIATTR_FRAME_SIZE
	.align		4
.L_5:
        /*0018*/ 	.byte	0x04, 0x11
        /*001a*/ 	.short	(.L_7 - .L_6)
	.align		4
.L_6:
        /*001c*/ 	.word	index@($__internal_5_$__cuda_sm20_dsqrt_rn_f64_mediumpath_v1)
        /*0020*/ 	.word	0x00000028


	//----- nvinfo : EIATTR_FRAME_SIZE
	.align		4
.L_7:
        /*0024*/ 	.byte	0x04, 0x11
        /*0026*/ 	.short	(.L_9 - .L_8)
	.align		4
.L_8:
        /*0028*/ 	.word	index@($__internal_4_$__cuda_sm20_div_rn_f64_full)
        /*002c*/ 	.word	0x00000028


	//----- nvinfo : EIATTR_FRAME_SIZE
	.align		4
.L_9:
        /*0030*/ 	.byte	0x04, 0x11
        /*0032*/ 	.short	(.L_11 - .L_10)
	.align		4
.L_10:
        /*0034*/ 	.word	index@($__internal_3_$__cuda_sm20_dblrcp_rn_slowpath_v3)
        /*0038*/ 	.word	0x00000028


	//----- nvinfo : EIATTR_FRAME_SIZE
	.align		4
.L_11:
        /*003c*/ 	.byte	0x04, 0x11
        /*003e*/ 	.short	(.L_13 - .L_12)
	.align		4
.L_12:
        /*0040*/ 	.word	index@(emd_batch_f32)
        /*0044*/ 	.word	0x00000028


	//----- nvinfo : EIATTR_REGCOUNT
	.align		4
.L_13:
        /*0048*/ 	.byte	0x04, 0x2f
        /*004a*/ 	.short	(.L_15 - .L_14)
	.align		4
.L_14:
        /*004c*/ 	.word	index@(emd_many_series_one_param_time_major_f32)
        /*0050*/ 	.word	0x00000040


	//----- nvinfo : EIATTR_FRAME_SIZE
	.align		4
.L_15:
        /*0054*/ 	.byte	0x04, 0x11
        /*0056*/ 	.short	(.L_17 - .L_16)
	.align		4
.L_16:
        /*0058*/ 	.word	index@($emd_many_series_one_param_time_major_f32$__internal_trig_reduction_slowpathd)
        /*005c*/ 	.word	0x00000028


	//----- nvinfo : EIATTR_FRAME_SIZE
	.align		4
.L_17:
        /*0060*/ 	.byte	0x04, 0x11
        /*0062*/ 	.short	(.L_19 - .L_18)
	.align		4
.L_18:
        /*0064*/ 	.word	index@($__internal_2_$__cuda_sm20_dsqrt_rn_f64_mediumpath_v1)
        /*0068*/ 	.word	0x00000028


	//----- nvinfo : EIATTR_FRAME_SIZE
	.align		4
.L_19:
        /*006c*/ 	.byte	0x04, 0x11
        /*006e*/ 	.short	(.L_21 - .L_20)
	.align		4
.L_20:
        /*0070*/ 	.word	index@($__internal_1_$__cuda_sm20_div_rn_f64_full)
        /*0074*/ 	.word	0x00000028


	//----- nvinfo : EIATTR_FRAME_SIZE
	.align		4
.L_21:
        /*0078*/ 	.byte	0x04, 0x11
        /*007a*/ 	.short	(.L_23 - .L_22)
	.align		4
.L_22:
        /*007c*/ 	.word	index@($__internal_0_$__cuda_sm20_dblrcp_rn_slowpath_v3)
        /*0080*/ 	.word	0x00000028


	//----- nvinfo : EIATTR_FRAME_SIZE
	.align		4
.L_23:
        /*0084*/ 	.byte	0x04, 0x11
        /*0086*/ 	.short	(.L_25 - .L_24)
	.align		4
.L_24:
        /*0088*/ 	.word	index@(emd_many_series_one_param_time_major_f32)
        /*008c*/ 	.word	0x00000028


	//----- nvinfo : EIATTR_MIN_STACK_SIZE
	.align		4
.L_25:
        /*0090*/ 	.byte	0x04, 0x12
        /*0092*/ 	.short	(.L_27 - .L_26)
	.align		4
.L_26:
        /*0094*/ 	.word	index@(emd_many_series_one_param_time_major_f32)
        /*0098*/ 	.word	0x00000028


	//----- nvinfo : EIATTR_MIN_STACK_SIZE
	.align		4
.L_27:
        /*009c*/ 	.byte	0x04, 0x12
        /*009e*/ 	.short	(.L_29 - .L_28)
	.align		4
.L_28:
        /*00a0*/ 	.word	index@(emd_batch_f32)
        /*00a4*/ 	.word	0x00000028
.L_29:


//--------------------- .nv.compat                --------------------------
	.section	.nv.compat,"",@"SHT_CUDA_COMPAT_INFO"
	.align	4
        /*0000*/ 	.byte	0x02, 0x09, 0x00, 0x00, 0x02, 0x02, 0x01, 0x00, 0x02, 0x05, 0x05, 0x00, 0x03, 0x07, 0x01, 0x01
        /*0010*/ 	.byte	0x02, 0x03, 0x00, 0x00, 0x02, 0x06, 0x01, 0x00, 0x04, 0x0b, 0x08, 0x00, 0x01, 0x00, 0x00, 0x00
        /*0020*/ 	.byte	0x00, 0x00, 0x00, 0x00


//--------------------- .nv.info.emd_many_series_one_param_time_major_f32 --------------------------
	.section	.nv.info.emd_many_series_one_param_time_major_f32,"",@"SHT_CUDA_INFO"
	.sectionflags	@""
	.align	4


	//----- nvinfo : EIATTR_CUDA_API_VERSION
	.align		4
        /*0000*/ 	.byte	0x04, 0x37
        /*0002*/ 	.short	(.L_31 - .L_30)
.L_30:
        /*0004*/ 	.word	0x00000082


	//----- nvinfo : EIATTR_KPARAM_INFO
	.align		4
.L_31:
        /*0008*/ 	.byte	0x04, 0x17
        /*000a*/ 	.short	(.L_33 - .L_32)
.L_32:
        /*000c*/ 	.word	0x00000000
        /*0010*/ 	.short	0x0009
        /*0012*/ 	.short	0x0038
        /*0014*/ 	.byte	0x00, 0xf5, 0x21, 0x00


	//----- nvinfo : EIATTR_KPARAM_INFO
	.align		4
.L_33:
        /*0018*/ 	.byte	0x04, 0x17
        /*001a*/ 	.short	(.L_35 - .L_34)
.L_34:
        /*001c*/ 	.word	0x00000000
        /*0020*/ 	.short	0x0008
        /*0022*/ 	.short	0x0030
        /*0024*/ 	.byte	0x00, 0xf5, 0x21, 0x00


	//----- nvinfo : EIATTR_KPARAM_INFO
	.align		4
.L_35:
        /*0028*/ 	.byte	0x04, 0x17
        /*002a*/ 	.short	(.L_37 - .L_36)
.L_36:
        /*002c*/ 	.word	0x00000000
        /*0030*/ 	.short	0x0007
        /*0032*/ 	.short	0x0028
        /*0034*/ 	.byte	0x00, 0xf5, 0x21, 0x00


	//----- nvinfo : EIATTR_KPARAM_INFO
	.align		4
.L_37:
        /*0038*/ 	.byte	0x04, 0x17
        /*003a*/ 	.short	(.L_39 - .L_38)
.L_38:
        /*003c*/ 	.word	0x00000000
        /*0040*/ 	.short	0x0006
        /*0042*/ 	.short	0x0020
        /*0044*/ 	.byte	0x00, 0xf5, 0x21, 0x00


	//----- nvinfo : EIATTR_KPARAM_INFO
	.align		4
.L_39:
        /*0048*/ 	.byte	0x04, 0x17
        /*004a*/ 	.short	(.L_41 - .L_40)
.L_40:
        /*004c*/ 	.word	0x00000000
        /*0050*/ 	.short	0x0005
        /*0052*/ 	.short	0x0018
        /*0054*/ 	.byte	0x00, 0xf0, 0x11, 0x00


	//----- nvinfo : EIATTR_KPARAM_INFO
	.align		4
.L_41:
        /*0058*/ 	.byte	0x04, 0x17
        /*005a*/ 	.short	(.L_43 - .L_42)
.L_42:
        /*005c*/ 	.word	0x00000000
        /*0060*/ 	.short	0x0004
        /*0062*/ 	.short	0x0014
        /*0064*/ 	.byte	0x00, 0xf0, 0x11, 0x00


	//----- nvinfo : EIATTR_KPARAM_INFO
	.align		4
.L_43:
        /*0068*/ 	.byte	0x04, 0x17
        /*006a*/ 	.short	(.L_45 - .L_44)
.L_44:
        /*006c*/ 	.word	0x00000000
        /*0070*/ 	.short	0x0003
        /*0072*/ 	.short	0x0010
        /*0074*/ 	.byte	0x00, 0xf0, 0x11, 0x00


	//----- nvinfo : EIATTR_KPARAM_INFO
	.align		4
.L_45:
        /*0078*/ 	.byte	0x04, 0x17
        /*007a*/ 	.short	(.L_47 - .L_46)
.L_46:
        /*007c*/ 	.word	0x00000000
        /*0080*/ 	.short	0x0002
        /*0082*/ 	.short	0x000c
        /*0084*/ 	.byte	0x00, 0xf0, 0x11, 0x00


	//----- nvinfo : EIATTR_KPARAM_INFO
	.align		4
.L_47:
        /*0088*/ 	.byte	0x04, 0x17
        /*008a*/ 	.short	(.L_49 - .L_48)
.L_48:
        /*008c*/ 	.word	0x00000000
        /*0090*/ 	.short	0x0001
        /*0092*/ 	.short	0x0008
        /*0094*/ 	.byte	0x00, 0xf0, 0x11, 0x00


	//----- nvinfo : EIATTR_KPARAM_INFO
	.align		4
.L_49:
        /*0098*/ 	.byte	0x04, 0x17
        /*009a*/ 	.short	(.L_51 - .L_50)
.L_50:
        /*009c*/ 	.word	0x00000000
        /*00a0*/ 	.short	0x0000
        /*00a2*/ 	.short	0x0000
        /*00a4*/ 	.byte	0x00, 0xf5, 0x21, 0x00


	//----- nvinfo : EIATTR_SPARSE_MMA_MASK
	.align		4
.L_51:
        /*00a8*/ 	.byte	0x03, 0x50
        /*00aa*/ 	.short	0x0000


	//----- nvinfo : EIATTR_MAXREG_COUNT
	.align		4
        /*00ac*/ 	.byte	0x03, 0x1b
        /*00ae*/ 	.short	0x00ff


	//----- nvinfo : EIATTR_MERCURY_ISA_VERSION
	.align		4
        /*00b0*/ 	.byte	0x03, 0x5f
        /*00b2*/ 	.short	0x0101


	//----- nvinfo : EIATTR_VRC_CTA_INIT_COUNT
	.align		4
        /*00b4*/ 	.byte	0x02, 0x4a
	.zero		1
	.zero		1


	//----- nvinfo : EIATTR_EXIT_INSTR_OFFSETS
	.align		4
        /*00b8*/ 	.byte	0x04, 0x1c
        /*00ba*/ 	.short	(.L_53 - .L_52)


	//   ....[0]....
.L_52:
        /*00bc*/ 	.word	0x00000080


	//   ....[1]....
        /*00c0*/ 	.word	0x00000980


	//   ....[2]....
        /*00c4*/ 	.word	0x000029e0


	//   ....[3]....
        /*00c8*/ 	.word	0x00003070


	//   ....[4]....
        /*00cc*/ 	.word	0x000030b0


	//----- nvinfo : EIATTR_CRS_STACK_SIZE
	.align		4
.L_53:
        /*00d0*/ 	.byte	0x04, 0x1e
        /*00d2*/ 	.short	(.L_55 - .L_54)
.L_54:
        /*00d4*/ 	.word	0x00000000


	//----- nvinfo : EIATTR_CBANK_PARAM_SIZE
	.align		4
.L_55:
        /*00d8*/ 	.byte	0x03, 0x19
        /*00da*/ 	.short	0x0040


	//----- nvinfo : EIATTR_PARAM_CBANK
	.align		4
        /*00dc*/ 	.byte	0x04, 0x0a
        /*00de*/ 	.short	(.L_57 - .L_56)
	.align		4
.L_56:
        /*00e0*/ 	.word	index@(.nv.constant0.emd_many_series_one_param_time_major_f32)
        /*00e4*/ 	.short	0x0380
        /*00e6*/ 	.short	0x0040


	//----- nvinfo : EIATTR_SW_WAR
	.align		4
.L_57:
        /*00e8*/ 	.byte	0x04, 0x36
        /*00ea*/ 	.short	(.L_59 - .L_58)
.L_58:
        /*00ec*/ 	.word	0x00000008
.L_59:


//--------------------- .nv.info.emd_batch_f32    --------------------------
	.section	.nv.info.emd_batch_f32,"",@"SHT_CUDA_INFO"
	.sectionflags	@""
	.align	4


	//----- nvinfo : EIATTR_CUDA_API_VERSION
	.align		4
        /*0000*/ 	.byte	0x04, 0x37
        /*0002*/ 	.short	(.L_61 - .L_60)
.L_60:
        /*0004*/ 	.word	0x00000082


	//----- nvinfo : EIATTR_KPARAM_INFO
	.align		4
.L_61:
        /*0008*/ 	.byte	0x04, 0x17
        /*000a*/ 	.short	(.L_63 - .L_62)
.L_62:
        /*000c*/ 	.word	0x00000000
        /*0010*/ 	.short	0x0009
        /*0012*/ 	.short	0x0040
        /*0014*/ 	.byte	0x00, 0xf5, 0x21, 0x00


	//----- nvinfo : EIATTR_KPARAM_INFO
	.align		4
.L_63:
        /*0018*/ 	.byte	0x04, 0x17
        /*001a*/ 	.short	(.L_65 - .L_64)
.L_64:
        /*001c*/ 	.word	0x00000000
        /*0020*/ 	.short	0x0008
        /*0022*/ 	.short	0x0038
        /*0024*/ 	.byte	0x00, 0xf5, 0x21, 0x00


	//----- nvinfo : EIATTR_KPARAM_INFO
	.align		4
.L_65:
        /*0028*/ 	.byte	0x04, 0x17
        /*002a*/ 	.short	(.L_67 - .L_66)
.L_66:
        /*002c*/ 	.word	0x00000000
        /*0030*/ 	.short	0x0007
        /*0032*/ 	.short	0x0030
        /*0034*/ 	.byte	0x00, 0xf5, 0x21, 0x00


	//----- nvinfo : EIATTR_KPARAM_INFO
	.align		4
.L_67:
        /*0038*/ 	.byte	0x04, 0x17
        /*003a*/ 	.short	(.L_69 - .L_68)
.L_68:
        /*003c*/ 	.word	0x00000000
        /*0040*/ 	.short	0x0006
        /*0042*/ 	.short	0x0028
        /*0044*/ 	.byte	0x00, 0xf0, 0x11, 0x00


	//----- nvinfo : EIATTR_KPARAM_INFO
	.align		4
.L_69:
        /*0048*/ 	.byte	0x04, 0x17
        /*004a*/ 	.short	(.L_71 - .L_70)
.L_70:
        /*004c*/ 	.word	0x00000000
        /*0050*/ 	.short	0x0005
        /*0052*/ 	.short	0x0024
        /*0054*/ 	.byte	0x00, 0xf0, 0x11, 0x00


	//----- nvinfo : EIATTR_KPARAM_INFO
	.align		4
.L_71:
        /*0058*/ 	.byte	0x04, 0x17
        /*005a*/ 	.short	(.L_73 - .L_72)
.L_72:
        /*005c*/ 	.word	0x00000000
        /*0060*/ 	.short	0x0004
        /*0062*/ 	.short	0x0020
        /*0064*/ 	.byte	0x00, 0xf0, 0x11, 0x00


	//----- nvinfo : EIATTR_KPARAM_INFO
	.align		4
.L_73:
        /*0068*/ 	.byte	0x04, 0x17
        /*006a*/ 	.short	(.L_75 - .L_74)
.L_74:
        /*006c*/ 	.word	0x00000000
        /*0070*/ 	.short	0x0003
        /*0072*/ 	.short	0x0018
        /*0074*/ 	.byte	0x00, 0xf5, 0x21, 0x00


	//----- nvinfo : EIATTR_KPARAM_INFO
	.align		4
.L_75:
        /*0078*/ 	.byte	0x04, 0x17
        /*007a*/ 	.short	(.L_77 - .L_76)
.L_76:
        /*007c*/ 	.word	0x00000000
        /*0080*/ 	.short	0x0002
        /*0082*/ 	.short	0x0010
        /*0084*/ 	.byte	0x00, 0xf5, 0x21, 0x00


	//----- nvinfo : EIATTR_KPARAM_INFO
	.align		4
.L_77:
        /*0088*/ 	.byte	0x04, 0x17
        /*008a*/ 	.short	(.L_79 - .L_78)
.L_78:
        /*008c*/ 	.word	0x00000000
        /*0090*/ 	.short	0x0001
        /*0092*/ 	.short	0x0008
        /*0094*/ 	.byte	0x00, 0xf5, 0x21, 0x00


	//----- nvinfo : EIATTR_KPARAM_INFO
	.align		4
.L_79:
        /*0098*/ 	.byte	0x04, 0x17
        /*009a*/ 	.short	(.L_81 - .L_80)
.L_80:
        /*009c*/ 	.word	0x00000000
        /*00a0*/ 	.short	0x0000
        /*00a2*/ 	.short	0x0000
        /*00a4*/ 	.byte	0x00, 0xf5, 0x21, 0x00


	//----- nvinfo : EIATTR_SPARSE_MMA_MASK
	.align		4
.L_81:
        /*00a8*/ 	.byte	0x03, 0x50
        /*00aa*/ 	.short	0x0000


	//----- nvinfo : EIATTR_MAXREG_COUNT
	.align		4
        /*00ac*/ 	.byte	0x03, 0x1b
        /*00ae*/ 	.short	0x00ff


	//----- nvinfo : EIATTR_MERCURY_ISA_VERSION
	.align		4
        /*00b0*/ 	.byte	0x03, 0x5f
        /*00b2*/ 	.short	0x0101


	//----- nvinfo : EIATTR_VRC_CTA_INIT_COUNT
	.align		4
        /*00b4*/ 	.byte	0x02, 0x4a
	.zero		1
	.zero		1


	//----- nvinfo : EIATTR_EXIT_INSTR_OFFSETS
	.align		4
        /*00b8*/ 	.byte	0x04, 0x1c
        /*00ba*/ 	.short	(.L_83 - .L_82)


	//   ....[0]....
.L_82:
        /*00bc*/ 	.word	0x00000090


	//   ....[1]....
        /*00c0*/ 	.word	0x00001010


	//   ....[2]....
        /*00c4*/ 	.word	0x00002ba0


	//   ....[3]....
        /*00c8*/ 	.word	0x00003010


	//   ....[4]....
        /*00cc*/ 	.word	0x00003050


	//----- nvinfo : EIATTR_CRS_STACK_SIZE
	.align		4
.L_83:
        /*00d0*/ 	.byte	0x04, 0x1e
        /*00d2*/ 	.short	(.L_85 - .L_84)
.L_84:
        /*00d4*/ 	.word	0x00000000


	//----- nvinfo : EIATTR_CBANK_PARAM_SIZE
	.align		4
.L_85:
        /*00d8*/ 	.byte	0x03, 0x19
        /*00da*/ 	.short	0x0048


	//----- nvinfo : EIATTR_PARAM_CBANK
	.align		4
        /*00dc*/ 	.byte	0x04, 0x0a
        /*00de*/ 	.short	(.L_87 - .L_86)
	.align		4
.L_86:
        /*00e0*/ 	.word	index@(.nv.constant0.emd_batch_f32)
        /*00e4*/ 	.short	0x0380
        /*00e6*/ 	.short	0x0048


	//----- nvinfo : EIATTR_SW_WAR
	.align		4
.L_87:
        /*00e8*/ 	.byte	0x04, 0x36
        /*00ea*/ 	.short	(.L_89 - .L_88)
.L_88:
        /*00ec*/ 	.word	0x00000008
.L_89:


//--------------------- .nv.callgraph             --------------------------
	.section	.nv.callgraph,"",@"SHT_CUDA_CALLGRAPH"
	.align	4
	.sectionentsize	8
	.align		4
        /*0000*/ 	.word	0x00000000
	.align		4
        /*0004*/ 	.word	0xffffffff
	.align		4
        /*0008*/ 	.word	0x00000000
	.align		4
        /*000c*/ 	.word	0xfffffffe
	.align		4
        /*0010*/ 	.word	0x00000000
	.align		4
        /*0014*/ 	.word	0xfffffffd
	.align		4
        /*0018*/ 	.word	0x00000000
	.align		4
        /*001c*/ 	.word	0xfffffffc


//--------------------- .nv.constant4             --------------------------
	.section	.nv.constant4,"a",@progbits
	.align	8
	.align		8
.nv.constant4:
        /*0000*/ 	.dword	__cudart_i2opi_d
	.align		8
        /*0008*/ 	.dword	__cudart_sin_cos_coeffs


//--------------------- .text.emd_many_series_one_param_time_major_f32 --------------------------
	.section	.text.emd_many_series_one_param_time_major_f32,"ax",@progbits
	.align	128
        .global         emd_many_series_one_param_time_major_f32
        .type           emd_many_series_one_param_time_major_f32,@function
        .size           emd_many_series_one_param_time_major_f32,(.L_x_108 - emd_many_series_one_param_time_major_f32)
        .other          emd_many_series_one_param_time_major_f32,@"STO_CUDA_ENTRY STV_DEFAULT"
emd_many_series_one_param_time_major_f32:
.text.emd_many_series_one_param_time_major_f32:
[----:B------:R-:W0:Y:S01]  /*0000*/  LDC R1, c[0x0][0x37c] ;  /* 0x0000df00ff017b82 */ /* 0x000e220000000800 */
[----:B------:R-:W1:Y:S07]  /*0010*/  S2R R45, SR_TID.X ;  /* 0x00000000002d7919 */ /* 0x000e6e0000002100 */
[----:B------:R-:W1:Y:S01]  /*0020*/  S2UR UR4, SR_CTAID.X ;  /* 0x00000000000479c3 */ /* 0x000e620000002500 */
[----:B0-----:R-:W-:-:S07]  /*0030*/  VIADD R1, R1, 0xffffffd8 ;  /* 0xffffffd801017836 */ /* 0x001fce0000000000 */
[----:B------:R-:W1:Y:S08]  /*0040*/  LDC R44, c[0x0][0x360] ;  /* 0x0000d800ff2c7b82 */ /* 0x000e700000000800 */
[----:B------:R-:W0:Y:S01]  /*0050*/  LDC R7, c[0x0][0x388] ;  /* 0x0000e200ff077b82 */ /* 0x000e220000000800 */
[----:B-1----:R-:W-:-:S05]  /*0060*/  IMAD R44, R44, UR4, R45 ;  /* 0x000000042c2c7c24 */ /* 0x002fca000f8e022d */
[----:B0-----:R-:W-:-:S13]  /*0070*/  ISETP.GE.AND P0, PT, R44, R7, PT ;  /* 0x000000072c00720c */ /* 0x001fda0003f06270 */
[----:B------:R-:W-:Y:S05]  /*0080*/  @P0 EXIT ;  /* 0x000000000000094d */ /* 0x000fea0003800000 */
[----:B------:R-:W0:Y:S01]  /*0090*/  LDCU UR7, c[0x0][0x38c] ;  /* 0x00007180ff0777ac */ /* 0x000e220008000800 */
[----:B------:R-:W1:Y:S01]  /*00a0*/  LDC.64 R42, c[0x0][0x3b8] ;  /* 0x0000ee00ff2a7b82 */ /* 0x000e620000000a00 */
[----:B------:R-:W-:Y:S01]  /*00b0*/  SHF.R.S32.HI R45, RZ, 0x1f, R44 ;  /* 0x0000001fff2d7819 */ /* 0x000fe2000001142c */
[----:B------:R-:W2:Y:S06]  /*00c0*/  LDCU.64 UR8, c[0x0][0x358] ;  /* 0x00006b00ff0877ac */ /* 0x000eac0008000a00 */
[----:B------:R-:W3:Y:S01]  /*00d0*/  LDC.64 R2, c[0x0][0x3b0] ;  /* 0x0000ec00ff027b82 */ /* 0x000ee20000000a00 */
[----:B0-----:R-:W-:Y:S01]  /*00e0*/  UISETP.GE.AND UP0, UPT, UR7, 0x1, UPT ;  /* 0x000000010700788c */ /* 0x001fe2000bf06270 */
[----:B-1----:R-:W-:-:S08]  /*00f0*/  IMAD.WIDE R42, R44, 0x4, R42 ;  /* 0x000000042c2a7825 */ /* 0x002fd000078e022a */
[----:B--2---:R-:W-:Y:S05]  /*0100*/  BRA.U !UP0, `(.L_x_0) ;  /* 0x0000000508f47547 */ /* 0x004fea000b800000 */
[----:B------:R-:W0:Y:S01]  /*0110*/  LDC.64 R4, c[0x0][0x3a8] ;  /* 0x0000ea00ff047b82 */ /* 0x000e220000000a00 */
[----:B------:R-:W-:Y:S01]  /*0120*/  UISETP.GE.U32.AND UP1, UPT, UR7, 0x8, UPT ;  /* 0x000000080700788c */ /* 0x000fe2000bf26070 */
[----:B---3--:R-:W-:Y:S01]  /*0130*/  IMAD.WIDE R2, R44, 0x4, R2 ;  /* 0x000000042c027825 */ /* 0x008fe200078e0202 */
[----:B------:R-:W-:Y:S01]  /*0140*/  ULOP3.LUT UR5, UR7, 0x7, URZ, 0xc0, !UPT ;  /* 0x0000000707057892 */ /* 0x000fe2000f8ec0ff */
[----:B------:R-:W-:-:S03]  /*0150*/  UMOV UR4, URZ ;  /* 0x000000ff00047c82 */ /* 0x000fc60008000000 */
[----:B------:R-:W-:Y:S01]  /*0160*/  UISETP.NE.AND UP0, UPT, UR5, URZ, UPT ;  /* 0x000000ff0500728c */ /* 0x000fe2000bf05270 */
[----:B0-----:R-:W-:Y:S02]  /*0170*/  IMAD.WIDE R4, R44, 0x4, R4 ;  /* 0x000000042c047825 */ /* 0x001fe400078e0204 */
[----:B------:R-:W-:Y:S08]  /*0180*/  BRA.U !UP1, `(.L_x_1) ;  /* 0x0000000109e07547 */ /* 0x000ff0000b800000 */
[----:B------:R-:W-:Y:S01]  /*0190*/  ULOP3.LUT UR4, UR7, 0x7ffffff8, URZ, 0xc0, !UPT ;  /* 0x7ffffff807047892 */ /* 0x000fe2000f8ec0ff */
[----:B------:R-:W-:-:S03]  /*01a0*/  IMAD.MOV.U32 R29, RZ, RZ, RZ ;  /* 0x000000ffff1d7224 */ /* 0x000fc600078e00ff */
[----:B------:R-:W-:-:S12]  /*01b0*/  UIADD3 UR6, UPT, UPT, -UR4, URZ, URZ ;  /* 0x000000ff04067290 */ /* 0x000fd8000fffe1ff */
.L_x_2:
[----:B--2---:R-:W-:Y:S01]  /*01c0*/  IMAD.WIDE R8, R29, 0x4, R4 ;  /* 0x000000041d087825 */ /* 0x004fe200078e0204 */
[----:B------:R-:W-:-:S03]  /*01d0*/  UIADD3 UR6, UPT, UPT, UR6, 0x8, URZ ;  /* 0x0000000806067890 */ /* 0x000fc6000fffe0ff */
[----:B------:R-:W-:Y:S01]  /*01e0*/  IMAD.WIDE R10, R29, 0x4, R2 ;  /* 0x000000041d0a7825 */ /* 0x000fe200078e0202 */
[----:B------:R-:W-:-:S03]  /*01f0*/  UISETP.NE.AND UP1, UPT, UR6, URZ, UPT ;  /* 0x000000ff0600728c */ /* 0x000fc6000bf25270 */
[----:B------:R-:W-:-:S04]  /*0200*/  IMAD.WIDE R12, R29, 0x4, R42 ;  /* 0x000000041d0c7825 */ /* 0x000fc800078e022a */
[----:B------:R-:W-:-:S04]  /*0210*/  IMAD.WIDE R14, R7, 0x4, R8 ;  /* 0x00000004070e7825 */ /* 0x000fc800078e0208 */
[----:B------:R-:W-:-:S04]  /*0220*/  IMAD.WIDE R16, R7, 0x4, R10 ;  /* 0x0000000407107825 */ /* 0x000fc800078e020a */
[----:B------:R-:W-:-:S04]  /*0230*/  IMAD.WIDE R18, R7, 0x4, R12 ;  /* 0x0000000407127825 */ /* 0x000fc800078e020c */
[----:B------:R-:W-:Y:S02]  /*0240*/  IMAD.MOV.U32 R31, RZ, RZ, 0x7fffffff ;  /* 0x7fffffffff1f7424 */ /* 0x000fe400078e00ff */
[----:B------:R-:W-:-:S03]  /*0250*/  IMAD.WIDE R20, R7, 0x4, R14 ;  /* 0x0000000407147825 */ /* 0x000fc600078e020e */
[----:B------:R0:W-:Y:S01]  /*0260*/  STG.E desc[UR8][R8.64], R31 ;  /* 0x0000001f08007986 */ /* 0x0001e2000c101908 */
[----:B------:R-:W-:-:S03]  /*0270*/  IMAD.WIDE R22, R7, 0x4, R16 ;  /* 0x0000000407167825 */ /* 0x000fc600078e0210 */
[----:B------:R1:W-:Y:S01]  /*0280*/  STG.E desc[UR8][R10.64], R31 ;  /* 0x0000001f0a007986 */ /* 0x0003e2000c101908 */
[----:B------:R-:W-:-:S03]  /*0290*/  IMAD.WIDE R24, R7, 0x4, R18 ;  /* 0x0000000407187825 */ /* 0x000fc600078e0212 */
[----:B------:R2:W-:Y:S01]  /*02a0*/  STG.E desc[UR8][R12.64], R31 ;  /* 0x0000001f0c007986 */ /* 0x0005e2000c101908 */
[----:B------:R-:W-:-:S03]  /*02b0*/  IMAD.WIDE R26, R7, 0x4, R22 ;  /* 0x00000004071a7825 */ /* 0x000fc600078e0216 */
[----:B------:R3:W-:Y:S01]  /*02c0*/  STG.E desc[UR8][R14.64], R31 ;  /* 0x0000001f0e007986 */ /* 0x0007e2000c101908 */
[----:B0-----:R-:W-:-:S03]  /*02d0*/  IMAD.WIDE R8, R7, 0x4, R20 ;  /* 0x0000000407087825 */ /* 0x001fc600078e0214 */
[----:B------:R0:W-:Y:S01]  /*02e0*/  STG.E desc[UR8][R16.64], R31 ;  /* 0x0000001f10007986 */ /* 0x0001e2000c101908 */
[----:B-1----:R-:W-:-:S03]  /*02f0*/  IMAD.WIDE R10, R7, 0x4, R24 ;  /* 0x00000004070a7825 */ /* 0x002fc600078e0218 */
[----:B------:R1:W-:Y:S01]  /*0300*/  STG.E desc[UR8][R18.64], R31 ;  /* 0x0000001f12007986 */ /* 0x0003e2000c101908 */
[----:B--2---:R-:W-:-:S03]  /*0310*/  IMAD.WIDE R12, R7, 0x4, R8 ;  /* 0x00000004070c7825 */ /* 0x004fc600078e0208 */
[----:B------:R2:W-:Y:S01]  /*0320*/  STG.E desc[UR8][R20.64], R31 ;  /* 0x0000001f14007986 */ /* 0x0005e2000c101908 */
[----:B---3--:R-:W-:-:S03]  /*0330*/  IMAD.WIDE R14, R7, 0x4, R26 ;  /* 0x00000004070e7825 */ /* 0x008fc600078e021a */
        /* <DEDUP_REMOVED lines=21> */
[----:B------:R-:W-:-:S03]  /*0490*/  IMAD R29, R7, 0x8, R29 ;  /* 0x00000008071d7824 */ /* 0x000fc600078e021d */
[----:B------:R2:W-:Y:S04]  /*04a0*/  STG.E desc[UR8][R8.64], R31 ;  /* 0x0000001f08007986 */ /* 0x0005e8000c101908 */
[----:B------:R2:W-:Y:S04]  /*04b0*/  STG.E desc[UR8][R24.64], R31 ;  /* 0x0000001f18007986 */ /* 0x0005e8000c101908 */
[----:B------:R2:W-:Y:S04]  /*04c0*/  STG.E desc[UR8][R26.64], R31 ;  /* 0x0000001f1a007986 */ /* 0x0005e8000c101908 */
[----:B------:R2:W-:Y:S04]  /*04d0*/  STG.E desc[UR8][R10.64], R31 ;  /* 0x0000001f0a007986 */ /* 0x0005e8000c101908 */
[----:B------:R2:W-:Y:S04]  /*04e0*/  STG.E desc[UR8][R12.64], R31 ;  /* 0x0000001f0c007986 */ /* 0x0005e8000c101908 */
[----:B------:R2:W-:Y:S01]  /*04f0*/  STG.E desc[UR8][R14.64], R31 ;  /* 0x0000001f0e007986 */ /* 0x0005e2000c101908 */
[----:B------:R-:W-:Y:S05]  /*0500*/  BRA.U UP1, `(.L_x_2) ;  /* 0xfffffffd012c7547 */ /* 0x000fea000b83ffff */
.L_x_1:
[----:B------:R-:W-:Y:S05]  /*0510*/  BRA.U !UP0, `(.L_x_0) ;  /* 0x0000000108f07547 */ /* 0x000fea000b800000 */
[----:B------:R-:W-:Y:S02]  /*0520*/  UISETP.GE.U32.AND UP0, UPT, UR5, 0x4, UPT ;  /* 0x000000040500788c */ /* 0x000fe4000bf06070 */
[----:B------:R-:W-:-:S04]  /*0530*/  ULOP3.LUT UR6, UR7, 0x3, URZ, 0xc0, !UPT ;  /* 0x0000000307067892 */ /* 0x000fc8000f8ec0ff */
[----:B------:R-:W-:-:S03]  /*0540*/  UISETP.NE.AND UP1, UPT, UR6, URZ, UPT ;  /* 0x000000ff0600728c */ /* 0x000fc6000bf25270 */
[----:B------:R-:W-:Y:S08]  /*0550*/  BRA.U !UP0, `(.L_x_3) ;  /* 0x00000001086c7547 */ /* 0x000ff0000b800000 */
[----:B--2---:R-:W-:Y:S01]  /*0560*/  IMAD R13, R7, UR4, RZ ;  /* 0x00000004070d7c24 */ /* 0x004fe2000f8e02ff */
[----:B------:R-:W-:Y:S01]  /*0570*/  UIADD3 UR4, UPT, UPT, UR4, 0x4, URZ ;  /* 0x0000000404047890 */ /* 0x000fe2000fffe0ff */
[----:B------:R-:W-:Y:S02]  /*0580*/  IMAD.MOV.U32 R29, RZ, RZ, 0x7fffffff ;  /* 0x7fffffffff1d7424 */ /* 0x000fe400078e00ff */
[----:B------:R-:W-:-:S04]  /*0590*/  IMAD.WIDE R8, R13, 0x4, R4 ;  /* 0x000000040d087825 */ /* 0x000fc800078e0204 */
[C---:B------:R-:W-:Y:S01]  /*05a0*/  IMAD.WIDE R10, R13.reuse, 0x4, R2 ;  /* 0x000000040d0a7825 */ /* 0x040fe200078e0202 */
[----:B------:R0:W-:Y:S03]  /*05b0*/  STG.E desc[UR8][R8.64], R29 ;  /* 0x0000001d08007986 */ /* 0x0001e6000c101908 */
[----:B------:R-:W-:Y:S01]  /*05c0*/  IMAD.WIDE R12, R13, 0x4, R42 ;  /* 0x000000040d0c7825 */ /* 0x000fe200078e022a */
[----:B------:R1:W-:Y:S03]  /*05d0*/  STG.E desc[UR8][R10.64], R29 ;  /* 0x0000001d0a007986 */ /* 0x0003e6000c101908 */
[C---:B------:R-:W-:Y:S01]  /*05e0*/  IMAD.WIDE R14, R7.reuse, 0x4, R8 ;  /* 0x00000004070e7825 */ /* 0x040fe200078e0208 */
        /* <DEDUP_REMOVED lines=11> */
[C---:B0-----:R-:W-:Y:S01]  /*06a0*/  IMAD.WIDE R8, R7.reuse, 0x4, R20 ;  /* 0x0000000407087825 */ /* 0x041fe200078e0214 */
[----:B------:R3:W-:Y:S03]  /*06b0*/  STG.E desc[UR8][R24.64], R29 ;  /* 0x0000001d18007986 */ /* 0x0007e6000c101908 */
[C---:B------:R-:W-:Y:S01]  /*06c0*/  IMAD.WIDE R26, R7.reuse, 0x4, R22 ;  /* 0x00000004071a7825 */ /* 0x040fe200078e0216 */
[----:B------:R3:W-:Y:S03]  /*06d0*/  STG.E desc[UR8][R8.64], R29 ;  /* 0x0000001d08007986 */ /* 0x0007e6000c101908 */
[----:B-1----:R-:W-:Y:S01]  /*06e0*/  IMAD.WIDE R10, R7, 0x4, R24 ;  /* 0x00000004070a7825 */ /* 0x002fe200078e0218 */
[----:B------:R3:W-:Y:S04]  /*06f0*/  STG.E desc[UR8][R26.64], R29 ;  /* 0x0000001d1a007986 */ /* 0x0007e8000c101908 */
[----:B------:R3:W-:Y:S02]  /*0700*/  STG.E desc[UR8][R10.64], R29 ;  /* 0x0000001d0a007986 */ /* 0x0007e4000c101908 */
.L_x_3:
[----:B------:R-:W-:Y:S05]  /*0710*/  BRA.U !UP1, `(.L_x_0) ;  /* 0x0000000109707547 */ /* 0x000fea000b800000 */
[----:B------:R-:W-:Y:S02]  /*0720*/  UISETP.NE.AND UP0, UPT, UR6, 0x1, UPT ;  /* 0x000000010600788c */ /* 0x000fe4000bf05270 */
[----:B------:R-:W-:-:S04]  /*0730*/  ULOP3.LUT UR5, UR7, 0x1, URZ, 0xc0, !UPT ;  /* 0x0000000107057892 */ /* 0x000fc8000f8ec0ff */
[----:B------:R-:W-:-:S03]  /*0740*/  UISETP.NE.U32.AND UP1, UPT, UR5, 0x1, UPT ;  /* 0x000000010500788c */ /* 0x000fc6000bf25070 */
[----:B------:R-:W-:Y:S08]  /*0750*/  BRA.U !UP0, `(.L_x_4) ;  /* 0x00000001083c7547 */ /* 0x000ff0000b800000 */
[----:B--23--:R-:W-:Y:S01]  /*0760*/  IMAD R13, R7, UR4, RZ ;  /* 0x00000004070d7c24 */ /* 0x00cfe2000f8e02ff */
        /* <DEDUP_REMOVED lines=11> */
[----:B------:R-:W-:Y:S01]  /*0820*/  IMAD.WIDE R18, R7, 0x4, R12 ;  /* 0x0000000407127825 */ /* 0x000fe200078e020c */
[----:B------:R0:W-:Y:S04]  /*0830*/  STG.E desc[UR8][R16.64], R21 ;  /* 0x0000001510007986 */ /* 0x0001e8000c101908 */
[----:B------:R0:W-:Y:S02]  /*0840*/  STG.E desc[UR8][R18.64], R21 ;  /* 0x0000001512007986 */ /* 0x0001e4000c101908 */
.L_x_4:
[----:B------:R-:W-:Y:S05]  /*0850*/  BRA.U UP1, `(.L_x_0) ;  /* 0x0000000101207547 */ /* 0x000fea000b800000 */
[----:B------:R-:W-:Y:S02]  /*0860*/  IMAD R7, R7, UR4, RZ ;  /* 0x0000000407077c24 */ /* 0x000fe4000f8e02ff */
[----:B0-23--:R-:W-:Y:S02]  /*0870*/  IMAD.MOV.U32 R9, RZ, RZ, 0x7fffffff ;  /* 0x7fffffffff097424 */ /* 0x00dfe400078e00ff */
[----:B------:R-:W-:-:S04]  /*0880*/  IMAD.WIDE R4, R7, 0x4, R4 ;  /* 0x0000000407047825 */ /* 0x000fc800078e0204 */
[C---:B------:R-:W-:Y:S01]  /*0890*/  IMAD.WIDE R2, R7.reuse, 0x4, R2 ;  /* 0x0000000407027825 */ /* 0x040fe200078e0202 */
[----:B------:R1:W-:Y:S03]  /*08a0*/  STG.E desc[UR8][R4.64], R9 ;  /* 0x0000000904007986 */ /* 0x0003e6000c101908 */
[----:B------:R-:W-:Y:S01]  /*08b0*/  IMAD.WIDE R6, R7, 0x4, R42 ;  /* 0x0000000407067825 */ /* 0x000fe200078e022a */
[----:B------:R1:W-:Y:S04]  /*08c0*/  STG.E desc[UR8][R2.64], R9 ;  /* 0x0000000902007986 */ /* 0x0003e8000c101908 */
[----:B------:R1:W-:Y:S02]  /*08d0*/  STG.E desc[UR8][R6.64], R9 ;  /* 0x0000000906007986 */ /* 0x0003e4000c101908 */
.L_x_0:
[----:B------:R-:W1:Y:S01]  /*08e0*/  LDCU.64 UR4, c[0x0][0x3a0] ;  /* 0x00007400ff0477ac */ /* 0x000e620008000a00 */
[C---:B------:R-:W-:Y:S01]  /*08f0*/  IMAD.SHL.U32 R51, R44.reuse, 0x4, RZ ;  /* 0x000000042c337824 */ /* 0x040fe200078e00ff */
[----:B0-23--:R-:W-:Y:S01]  /*0900*/  SHF.L.U64.HI R12, R44, 0x2, R45 ;  /* 0x000000022c0c7819 */ /* 0x00dfe2000001022d */
[----:B------:R-:W0:Y:S03]  /*0910*/  LDC R16, c[0x0][0x390] ;  /* 0x0000e400ff107b82 */ /* 0x000e260000000800 */
[----:B-1----:R-:W-:-:S04]  /*0920*/  IADD3 R2, P0, PT, R51, UR4, RZ ;  /* 0x0000000433027c10 */ /* 0x002fc8000ff1e0ff */
[----:B------:R-:W-:-:S05]  /*0930*/  IADD3.X R3, PT, PT, R12, UR5, RZ, P0, !PT ;  /* 0x000000050c037c10 */ /* 0x000fca00087fe4ff */
[----:B------:R-:W2:Y:S02]  /*0940*/  LDG.E.CONSTANT R10, desc[UR8][R2.64] ;  /* 0x00000008020a7981 */ /* 0x000ea4000c1e9900 */
[----:B--2---:R-:W-:-:S04]  /*0950*/  ISETP.GE.AND P0, PT, R10, UR7, PT ;  /* 0x000000070a007c0c */ /* 0x004fc8000bf06270 */
[----:B------:R-:W-:-:S04]  /*0960*/  ISETP.LT.OR P0, PT, R10, RZ, P0 ;  /* 0x000000ff0a00720c */ /* 0x000fc80000701670 */
[----:B0-----:R-:W-:-:S13]  /*0970*/  ISETP.LT.OR P0, PT, R16, 0x1, P0 ;  /* 0x000000011000780c */ /* 0x001fda0000701670 */
[----:B------:R-:W-:Y:S05]  /*0980*/  @P0 EXIT ;  /* 0x000000000000094d */ /* 0x000fea0003800000 */
[----:B------:R-:W0:Y:S01]  /*0990*/  I2F.F64.U32 R16, R16 ;  /* 0x0000001000107312 */ /* 0x000e220000201800 */
[----:B------:R-:W-:Y:S01]  /*09a0*/  HFMA2 R2, -RZ, RZ, 0, 5.9604644775390625e-08 ;  /* 0x00000001ff027431 */ /* 0x000fe200000001ff */
[----:B------:R-:W-:Y:S01]  /*09b0*/  UMOV UR4, 0x54442d18 ;  /* 0x54442d1800047882 */ /* 0x000fe20000000000 */
[----:B------:R-:W-:-:S05]  /*09c0*/  UMOV UR5, 0x401921fb ;  /* 0x401921fb00057882 */ /* 0x000fca0000000000 */
[----:B0-----:R-:W0:Y:S02]  /*09d0*/  MUFU.RCP64H R3, R17 ;  /* 0x0000001100037308 */ /* 0x001e240000001800 */
[----:B0-----:R-:W-:-:S08]  /*09e0*/  DFMA R4, -R16, R2, 1 ;  /* 0x3ff000001004742b */ /* 0x001fd00000000102 */
[----:B------:R-:W-:-:S08]  /*09f0*/  DFMA R4, R4, R4, R4 ;  /* 0x000000040404722b */ /* 0x000fd00000000004 */
[----:B------:R-:W-:-:S08]  /*0a00*/  DFMA R4, R2, R4, R2 ;  /* 0x000000040204722b */ /* 0x000fd00000000002 */
[----:B------:R-:W-:-:S08]  /*0a10*/  DFMA R2, -R16, R4, 1 ;  /* 0x3ff000001002742b */ /* 0x000fd00000000104 */
[----:B------:R-:W-:-:S08]  /*0a20*/  DFMA R2, R4, R2, R4 ;  /* 0x000000020402722b */ /* 0x000fd00000000004 */
[----:B------:R-:W-:-:S08]  /*0a30*/  DMUL R4, R2, UR4 ;  /* 0x0000000402047c28 */ /* 0x000fd00008000000 */
[----:B------:R-:W-:-:S08]  /*0a40*/  DFMA R6, -R16, R4, UR4 ;  /* 0x0000000410067e2b */ /* 0x000fd00008000104 */
[----:B------:R-:W-:-:S10]  /*0a50*/  DFMA R2, R2, R6, R4 ;  /* 0x000000060202722b */ /* 0x000fd40000000004 */
[----:B------:R-:W-:-:S05]  /*0a60*/  FFMA R0, RZ, R17, R3 ;  /* 0x00000011ff007223 */ /* 0x000fca0000000003 */
[----:B------:R-:W-:-:S13]  /*0a70*/  FSETP.GT.AND P0, PT, |R0|, 1.469367938527859385e-39, PT ;  /* 0x001000000000780b */ /* 0x000fda0003f04200 */
[----:B------:R-:W-:Y:S05]  /*0a80*/  @P0 BRA `(.L_x_5) ;  /* 0x0000000000200947 */ /* 0x000fea0003800000 */
[----:B------:R-:W-:Y:S01]  /*0a90*/  IMAD.MOV.U32 R11, RZ, RZ, 0x54442d18 ;  /* 0x54442d18ff0b7424 */ /* 0x000fe200078e00ff */
[----:B------:R-:W-:Y:S01]  /*0aa0*/  MOV R0, 0xaf0 ;  /* 0x00000af000007802 */ /* 0x000fe20000000f00 */
[----:B------:R-:W-:Y:S02]  /*0ab0*/  IMAD.MOV.U32 R18, RZ, RZ, 0x401921fb ;  /* 0x401921fbff127424 */ /* 0x000fe400078e00ff */
[----:B------:R-:W-:Y:S02]  /*0ac0*/  IMAD.MOV.U32 R2, RZ, RZ, R16 ;  /* 0x000000ffff027224 */ /* 0x000fe400078e0010 */
[----:B------:R-:W-:-:S07]  /*0ad0*/  IMAD.MOV.U32 R3, RZ, RZ, R17 ;  /* 0x000000ffff037224 */ /* 0x000fce00078e0011 */
[----:B------:R-:W-:Y:S05]  /*0ae0*/  CALL.REL.NOINC `($__internal_1_$__cuda_sm20_div_rn_f64_full) ;  /* 0x0000002800207944 */ /* 0x000fea0003c00000 */
[----:B------:R-:W-:Y:S02]  /*0af0*/  IMAD.MOV.U32 R2, RZ, RZ, R14 ;  /* 0x000000ffff027224 */ /* 0x000fe400078e000e */
[----:B------:R-:W-:-:S07]  /*0b00*/  IMAD.MOV.U32 R3, RZ, RZ, R15 ;  /* 0x000000ffff037224 */ /* 0x000fce00078e000f */
.L_x_5:
[----:B------:R-:W-:-:S14]  /*0b10*/  DSETP.NEU.AND P0, PT, R2, +INF , PT ;  /* 0x7ff000000200742a */ /* 0x000fdc0003f0d000 */
[----:B------:R-:W-:Y:S01]  /*0b20*/  @!P0 DMUL R8, RZ, +INF ;  /* 0x7ff00000ff088828 */ /* 0x000fe20000000000 */
[----:B------:R-:W-:Y:S01]  /*0b30*/  @!P0 IMAD.MOV.U32 R0, RZ, RZ, 0x1 ;  /* 0x00000001ff008424 */ /* 0x000fe200078e00ff */
[----:B------:R-:W-:Y:S09]  /*0b40*/  @!P0 BRA `(.L_x_6) ;  /* 0x0000000000588947 */ /* 0x000ff20003800000 */
[----:B------:R-:W-:Y:S01]  /*0b50*/  UMOV UR4, 0x6dc9c883 ;  /* 0x6dc9c88300047882 */ /* 0x000fe20000000000 */
[----:B------:R-:W-:Y:S01]  /*0b60*/  UMOV UR5, 0x3fe45f30 ;  /* 0x3fe45f3000057882 */ /* 0x000fe20000000000 */
[C---:B------:R-:W-:Y:S02]  /*0b70*/  DSETP.GE.AND P0, PT, R2.reuse, 2.14748364800000000000e+09, PT ;  /* 0x41e000000200742a */ /* 0x040fe40003f06000 */
[----:B------:R-:W-:Y:S01]  /*0b80*/  DMUL R4, R2, UR4 ;  /* 0x0000000402047c28 */ /* 0x000fe20008000000 */
[----:B------:R-:W-:Y:S01]  /*0b90*/  UMOV UR4, 0x54442d18 ;  /* 0x54442d1800047882 */ /* 0x000fe20000000000 */
[----:B------:R-:W-:-:S04]  /*0ba0*/  UMOV UR5, 0x3ff921fb ;  /* 0x3ff921fb00057882 */ /* 0x000fc80000000000 */
[----:B------:R-:W0:Y:S08]  /*0bb0*/  F2I.F64 R0, R4 ;  /* 0x0000000400007311 */ /* 0x000e300000301100 */
[----:B0-----:R-:W0:Y:S02]  /*0bc0*/  I2F.F64 R8, R0 ;  /* 0x0000000000087312 */ /* 0x001e240000201c00 */
[----:B0-----:R-:W-:Y:S01]  /*0bd0*/  DFMA R6, R8, -UR4, R2 ;  /* 0x8000000408067c2b */ /* 0x001fe20008000002 */
[----:B------:R-:W-:Y:S01]  /*0be0*/  UMOV UR4, 0x33145c00 ;  /* 0x33145c0000047882 */ /* 0x000fe20000000000 */
[----:B------:R-:W-:-:S06]  /*0bf0*/  UMOV UR5, 0x3c91a626 ;  /* 0x3c91a62600057882 */ /* 0x000fcc0000000000 */
[----:B------:R-:W-:Y:S01]  /*0c00*/  DFMA R6, R8, -UR4, R6 ;  /* 0x8000000408067c2b */ /* 0x000fe20008000006 */
[----:B------:R-:W-:Y:S01]  /*0c10*/  UMOV UR4, 0x252049c0 ;  /* 0x252049c000047882 */ /* 0x000fe20000000000 */
[----:B------:R-:W-:-:S06]  /*0c20*/  UMOV UR5, 0x397b839a ;  /* 0x397b839a00057882 */ /* 0x000fcc0000000000 */
[----:B------:R-:W-:Y:S01]  /*0c30*/  DFMA R8, R8, -UR4, R6 ;  /* 0x8000000408087c2b */ /* 0x000fe20008000006 */
[----:B------:R-:W-:Y:S10]  /*0c40*/  @!P0 BRA `(.L_x_7) ;  /* 0x0000000000148947 */ /* 0x000ff40003800000 */
[----:B------:R-:W-:Y:S01]  /*0c50*/  IMAD.MOV.U32 R18, RZ, RZ, R3 ;  /* 0x000000ffff127224 */ /* 0x000fe200078e0003 */
[----:B------:R-:W-:-:S07]  /*0c60*/  MOV R8, 0xc80 ;  /* 0x00000c8000087802 */ /* 0x000fce0000000f00 */
[----:B------:R-:W-:Y:S05]  /*0c70*/  CALL.REL.NOINC `($emd_many_series_one_param_time_major_f32$__internal_trig_reduction_slowpathd) ;  /* 0x0000002c00e47944 */ /* 0x000fea0003c00000 */
[----:B------:R-:W-:Y:S01]  /*0c80*/  MOV R8, R2 ;  /* 0x0000000200087202 */ /* 0x000fe20000000f00 */
[----:B------:R-:W-:-:S07]  /*0c90*/  IMAD.MOV.U32 R9, RZ, RZ, R3 ;  /* 0x000000ffff097224 */ /* 0x000fce00078e0003 */
.L_x_7:
[----:B------:R-:W-:-:S07]  /*0ca0*/  VIADD R0, R0, 0x1 ;  /* 0x0000000100007836 */ /* 0x000fce0000000000 */
.L_x_6:
[----:B------:R-:W0:Y:S01]  /*0cb0*/  LDCU.64 UR4, c[0x4][0x8] ;  /* 0x01000100ff0477ac */ /* 0x000e220008000a00 */
[----:B------:R-:W-:-:S05]  /*0cc0*/  IMAD.SHL.U32 R2, R0, 0x40, RZ ;  /* 0x0000004000027824 */ /* 0x000fca00078e00ff */
[----:B------:R-:W-:-:S04]  /*0cd0*/  LOP3.LUT R2, R2, 0x40, RZ, 0xc0, !PT ;  /* 0x0000004002027812 */ /* 0x000fc800078ec0ff */
[----:B0-----:R-:W-:Y:S01]  /*0ce0*/  IADD3 R14, P0, PT, R2, UR4, RZ ;  /* 0x00000004020e7c10 */ /* 0x001fe2000ff1e0ff */
[----:B------:R-:W0:Y:S01]  /*0cf0*/  MUFU.RCP64H R29, R17 ;  /* 0x00000011001d7308 */ /* 0x000e220000001800 */
[----:B------:R-:W-:Y:S01]  /*0d00*/  LOP3.LUT R2, R0, 0x1, RZ, 0xc0, !PT ;  /* 0x0000000100027812 */ /* 0x000fe200078ec0ff */
[----:B------:R-:W-:Y:S01]  /*0d10*/  IMAD.MOV.U32 R28, RZ, RZ, 0x1 ;  /* 0x00000001ff1c7424 */ /* 0x000fe200078e00ff */
[----:B------:R-:W1:Y:S01]  /*0d20*/  LDCU UR4, c[0x0][0x394] ;  /* 0x00007280ff0477ac */ /* 0x000e620008000800 */
[----:B------:R-:W-:-:S05]  /*0d30*/  IMAD.X R15, RZ, RZ, UR5, P0 ;  /* 0x00000005ff0f7e24 */ /* 0x000fca00080e06ff */
[----:B------:R-:W2:Y:S04]  /*0d40*/  LDG.E.128.CONSTANT R24, desc[UR8][R14.64] ;  /* 0x000000080e187981 */ /* 0x000ea8000c1e9d00 */
[----:B------:R-:W3:Y:S04]  /*0d50*/  LDG.E.128.CONSTANT R4, desc[UR8][R14.64+0x10] ;  /* 0x000010080e047981 */ /* 0x000ee8000c1e9d00 */
[----:B------:R1:W4:Y:S01]  /*0d60*/  LDG.E.128.CONSTANT R20, desc[UR8][R14.64+0x20] ;  /* 0x000020080e147981 */ /* 0x000322000c1e9d00 */
[----:B------:R-:W-:Y:S01]  /*0d70*/  IMAD.MOV.U32 R18, RZ, RZ, 0x20fd8164 ;  /* 0x20fd8164ff127424 */ /* 0x000fe200078e00ff */
[----:B------:R-:W-:Y:S01]  /*0d80*/  ISETP.NE.U32.AND P0, PT, R2, 0x1, PT ;  /* 0x000000010200780c */ /* 0x000fe20003f05070 */
[----:B------:R-:W-:Y:S01]  /*0d90*/  IMAD.MOV.U32 R11, RZ, RZ, 0x3da8ff83 ;  /* 0x3da8ff83ff0b7424 */ /* 0x000fe200078e00ff */
[----:B------:R-:W-:Y:S01]  /*0da0*/  DMUL R2, R8, R8 ;  /* 0x0000000808027228 */ /* 0x000fe20000000000 */
[----:B------:R-:W-:Y:S01]  /*0db0*/  UMOV UR5, 0x402921fb ;  /* 0x402921fb00057882 */ /* 0x000fe20000000000 */
[----:B------:R-:W-:Y:S01]  /*0dc0*/  FSEL R18, R18, -8.06006814911005101289e+34, !P0 ;  /* 0xf9785eba12127808 */ /* 0x000fe20004000000 */
[----:B0-----:R-:W-:Y:S01]  /*0dd0*/  DFMA R30, -R16, R28, 1 ;  /* 0x3ff00000101e742b */ /* 0x001fe2000000011c */
[----:B------:R-:W-:Y:S01]  /*0de0*/  FSEL R19, -R11, 0.11223486810922622681, !P0 ;  /* 0x3de5db650b137808 */ /* 0x000fe20004000100 */
[----:B-1----:R-:W0:Y:S01]  /*0df0*/  F2F.F64.F32 R14, UR4 ;  /* 0x00000004000e7d10 */ /* 0x002e220008201800 */
[----:B------:R-:W-:-:S05]  /*0e00*/  UMOV UR4, 0x54442d18 ;  /* 0x54442d1800047882 */ /* 0x000fca0000000000 */
[----:B------:R-:W-:-:S08]  /*0e10*/  DFMA R30, R30, R30, R30 ;  /* 0x0000001e1e1e722b */ /* 0x000fd0000000001e */
[----:B------:R-:W-:Y:S02]  /*0e20*/  DFMA R30, R28, R30, R28 ;  /* 0x0000001e1c1e722b */ /* 0x000fe4000000001c */
[----:B0-----:R-:W-:-:S10]  /*0e30*/  DMUL R14, R14, UR4 ;  /* 0x000000040e0e7c28 */ /* 0x001fd40008000000 */
[----:B------:R-:W-:Y:S01]  /*0e40*/  FSETP.GEU.AND P2, PT, |R15|, 6.5827683646048100446e-37, PT ;  /* 0x036000000f00780b */ /* 0x000fe20003f4e200 */
[----:B--2---:R-:W-:Y:S02]  /*0e50*/  DFMA R24, R2, R18, R24 ;  /* 0x000000120218722b */ /* 0x004fe40000000018 */
[----:B------:R-:W-:-:S06]  /*0e60*/  DFMA R18, -R16, R30, 1 ;  /* 0x3ff000001012742b */ /* 0x000fcc000000011e */
[----:B------:R-:W-:Y:S02]  /*0e70*/  DFMA R24, R2, R24, R26 ;  /* 0x000000180218722b */ /* 0x000fe4000000001a */
[----:B------:R-:W-:-:S06]  /*0e80*/  DFMA R30, R30, R18, R30 ;  /* 0x000000121e1e722b */ /* 0x000fcc000000001e */
[----:B---3--:R-:W-:-:S08]  /*0e90*/  DFMA R4, R2, R24, R4 ;  /* 0x000000180204722b */ /* 0x008fd00000000004 */
[----:B------:R-:W-:Y:S02]  /*0ea0*/  DFMA R4, R2, R4, R6 ;  /* 0x000000040204722b */ /* 0x000fe40000000006 */
[----:B------:R-:W-:-:S06]  /*0eb0*/  DMUL R6, R30, R14 ;  /* 0x0000000e1e067228 */ /* 0x000fcc0000000000 */
[----:B----4-:R-:W-:Y:S02]  /*0ec0*/  DFMA R4, R2, R4, R20 ;  /* 0x000000040204722b */ /* 0x010fe40000000014 */
[----:B------:R-:W-:-:S06]  /*0ed0*/  DFMA R18, -R16, R6, R14 ;  /* 0x000000061012722b */ /* 0x000fcc000000010e */
[----:B------:R-:W-:-:S08]  /*0ee0*/  DFMA R4, R2, R4, R22 ;  /* 0x000000040204722b */ /* 0x000fd00000000016 */
[----:B------:R-:W-:Y:S02]  /*0ef0*/  DFMA R8, R4, R8, R8 ;  /* 0x000000080408722b */ /* 0x000fe40000000008 */
[----:B------:R-:W-:Y:S02]  /*0f00*/  DFMA R4, R2, R4, 1 ;  /* 0x3ff000000204742b */ /* 0x000fe40000000004 */
[----:B------:R-:W-:-:S08]  /*0f10*/  DFMA R2, R30, R18, R6 ;  /* 0x000000121e02722b */ /* 0x000fd00000000006 */
[----:B------:R-:W-:Y:S02]  /*0f20*/  FSEL R6, R4, R8, !P0 ;  /* 0x0000000804067208 */ /* 0x000fe40004000000 */
[----:B------:R-:W-:Y:S01]  /*0f30*/  FFMA R8, RZ, R17, R3 ;  /* 0x00000011ff087223 */ /* 0x000fe20000000003 */
[----:B------:R-:W-:Y:S02]  /*0f40*/  FSEL R7, R5, R9, !P0 ;  /* 0x0000000905077208 */ /* 0x000fe40004000000 */
[----:B------:R-:W-:Y:S02]  /*0f50*/  LOP3.LUT P0, RZ, R0, 0x2, RZ, 0xc0, !PT ;  /* 0x0000000200ff7812 */ /* 0x000fe4000780c0ff */
[----:B------:R-:W-:Y:S02]  /*0f60*/  FSETP.GT.AND P1, PT, |R8|, 1.469367938527859385e-39, PT ;  /* 0x001000000800780b */ /* 0x000fe40003f24200 */
[----:B------:R-:W-:-:S10]  /*0f70*/  DADD R4, RZ, -R6 ;  /* 0x00000000ff047229 */ /* 0x000fd40000000806 */
[----:B------:R-:W-:Y:S02]  /*0f80*/  FSEL R38, R6, R4, !P0 ;  /* 0x0000000406267208 */ /* 0x000fe40004000000 */
[----:B------:R-:W-:Y:S01]  /*0f90*/  FSEL R39, R7, R5, !P0 ;  /* 0x0000000507277208 */ /* 0x000fe20004000000 */
[----:B------:R-:W-:Y:S06]  /*0fa0*/  @P1 BRA P2, `(.L_x_8) ;  /* 0x0000000000201947 */ /* 0x000fec0001000000 */
[----:B------:R-:W-:Y:S01]  /*0fb0*/  IMAD.MOV.U32 R11, RZ, RZ, R14 ;  /* 0x000000ffff0b7224 */ /* 0x000fe200078e000e */
[----:B------:R-:W-:Y:S01]  /*0fc0*/  MOV R18, R15 ;  /* 0x0000000f00127202 */ /* 0x000fe20000000f00 */
[----:B------:R-:W-:Y:S01]  /*0fd0*/  IMAD.MOV.U32 R2, RZ, RZ, R16 ;  /* 0x000000ffff027224 */ /* 0x000fe200078e0010 */
[----:B------:R-:W-:Y:S01]  /*0fe0*/  MOV R0, 0x1010 ;  /* 0x0000101000007802 */ /* 0x000fe20000000f00 */
[----:B------:R-:W-:-:S07]  /*0ff0*/  IMAD.MOV.U32 R3, RZ, RZ, R17 ;  /* 0x000000ffff037224 */ /* 0x000fce00078e0011 */
[----:B------:R-:W-:Y:S05]  /*1000*/  CALL.REL.NOINC `($__internal_1_$__cuda_sm20_div_rn_f64_full) ;  /* 0x0000002000d87944 */ /* 0x000fea0003c00000 */
[----:B------:R-:W-:Y:S02]  /*1010*/  IMAD.MOV.U32 R2, RZ, RZ, R14 ;  /* 0x000000ffff027224 */ /* 0x000fe400078e000e */
[----:B------:R-:W-:-:S07]  /*1020*/  IMAD.MOV.U32 R3, RZ, RZ, R15 ;  /* 0x000000ffff037224 */ /* 0x000fce00078e000f */
.L_x_8:
[----:B------:R-:W-:-:S14]  /*1030*/  DSETP.NEU.AND P0, PT, |R2|, +INF , PT ;  /* 0x7ff000000200742a */ /* 0x000fdc0003f0d200 */
[----:B------:R-:W-:Y:S01]  /*1040*/  @!P0 DMUL R8, RZ, R2 ;  /* 0x00000002ff088228 */ /* 0x000fe20000000000 */
[----:B------:R-:W-:Y:S01]  /*1050*/  @!P0 IMAD.MOV.U32 R0, RZ, RZ, 0x1 ;  /* 0x00000001ff008424 */ /* 0x000fe200078e00ff */
[----:B------:R-:W-:Y:S09]  /*1060*/  @!P0 BRA `(.L_x_9) ;  /* 0x0000000000588947 */ /* 0x000ff20003800000 */
[----:B------:R-:W-:Y:S01]  /*1070*/  UMOV UR4, 0x6dc9c883 ;  /* 0x6dc9c88300047882 */ /* 0x000fe20000000000 */
[----:B------:R-:W-:Y:S01]  /*1080*/  UMOV UR5, 0x3fe45f30 ;  /* 0x3fe45f3000057882 */ /* 0x000fe20000000000 */
[C---:B------:R-:W-:Y:S02]  /*1090*/  DSETP.GE.AND P0, PT, |R2|.reuse, 2.14748364800000000000e+09, PT ;  /* 0x41e000000200742a */ /* 0x040fe40003f06200 */
        /* <DEDUP_REMOVED lines=16> */
[----:B------:R-:W-:Y:S02]  /*11a0*/  IMAD.MOV.U32 R8, RZ, RZ, R2 ;  /* 0x000000ffff087224 */ /* 0x000fe400078e0002 */
[----:B------:R-:W-:-:S07]  /*11b0*/  IMAD.MOV.U32 R9, RZ, RZ, R3 ;  /* 0x000000ffff097224 */ /* 0x000fce00078e0003 */
.L_x_10:
[----:B------:R-:W-:-:S07]  /*11c0*/  IADD3 R0, PT, PT, R0, 0x1, RZ ;  /* 0x0000000100007810 */ /* 0x000fce0007ffe0ff */
.L_x_9:
[----:B------:R-:W0:Y:S01]  /*11d0*/  LDCU.64 UR4, c[0x4][0x8] ;  /* 0x01000100ff0477ac */ /* 0x000e220008000a00 */
[----:B------:R-:W-:-:S05]  /*11e0*/  IMAD.SHL.U32 R2, R0, 0x40, RZ ;  /* 0x0000004000027824 */ /* 0x000fca00078e00ff */
[----:B------:R-:W-:-:S04]  /*11f0*/  LOP3.LUT R2, R2, 0x40, RZ, 0xc0, !PT ;  /* 0x0000004002027812 */ /* 0x000fc800078ec0ff */
[----:B0-----:R-:W-:-:S05]  /*1200*/  IADD3 R2, P0, PT, R2, UR4, RZ ;  /* 0x0000000402027c10 */ /* 0x001fca000ff1e0ff */
[----:B------:R-:W-:-:S05]  /*1210*/  IMAD.X R3, RZ, RZ, UR5, P0 ;  /* 0x00000005ff037e24 */ /* 0x000fca00080e06ff */
[----:B------:R-:W2:Y:S04]  /*1220*/  LDG.E.128.CONSTANT R20, desc[UR8][R2.64] ;  /* 0x0000000802147981 */ /* 0x000ea8000c1e9d00 */
[----:B------:R-:W3:Y:S04]  /*1230*/  LDG.E.128.CONSTANT R4, desc[UR8][R2.64+0x10] ;  /* 0x0000100802047981 */ /* 0x000ee8000c1e9d00 */
[----:B------:R-:W4:Y:S01]  /*1240*/  LDG.E.128.CONSTANT R16, desc[UR8][R2.64+0x20] ;  /* 0x0000200802107981 */ /* 0x000f22000c1e9d00 */
[----:B------:R-:W-:Y:S01]  /*1250*/  LOP3.LUT R11, R0, 0x1, RZ, 0xc0, !PT ;  /* 0x00000001000b7812 */ /* 0x000fe200078ec0ff */
[----:B------:R-:W-:Y:S01]  /*1260*/  IMAD.MOV.U32 R24, RZ, RZ, 0x20fd8164 ;  /* 0x20fd8164ff187424 */ /* 0x000fe200078e00ff */
[----:B------:R-:W-:-:S02]  /*1270*/  DMUL R14, R8, R8 ;  /* 0x00000008080e7228 */ /* 0x000fc40000000000 */
[----:B------:R-:W-:Y:S01]  /*1280*/  ISETP.NE.U32.AND P0, PT, R11, 0x1, PT ;  /* 0x000000010b00780c */ /* 0x000fe20003f05070 */
[----:B------:R-:W-:-:S03]  /*1290*/  IMAD.MOV.U32 R11, RZ, RZ, 0x3da8ff83 ;  /* 0x3da8ff83ff0b7424 */ /* 0x000fc600078e00ff */
[----:B------:R-:W-:Y:S02]  /*12a0*/  FSEL R24, R24, -8.06006814911005101289e+34, !P0 ;  /* 0xf9785eba18187808 */ /* 0x000fe40004000000 */
[----:B------:R-:W-:-:S06]  /*12b0*/  FSEL R25, -R11, 0.11223486810922622681, !P0 ;  /* 0x3de5db650b197808 */ /* 0x000fcc0004000100 */
[----:B--2---:R-:W-:-:S08]  /*12c0*/  DFMA R20, R14, R24, R20 ;  /* 0x000000180e14722b */ /* 0x004fd00000000014 */
[----:B------:R-:W-:Y:S01]  /*12d0*/  DFMA R20, R14, R20, R22 ;  /* 0x000000140e14722b */ /* 0x000fe20000000016 */
[----:B------:R-:W-:-:S07]  /*12e0*/  CS2R R22, SRZ ;  /* 0x0000000000167805 */ /* 0x000fce000001ff00 */
[----:B---3--:R-:W-:-:S08]  /*12f0*/  DFMA R4, R14, R20, R4 ;  /* 0x000000140e04722b */ /* 0x008fd00000000004 */
[----:B------:R-:W-:-:S08]  /*1300*/  DFMA R4, R14, R4, R6 ;  /* 0x000000040e04722b */ /* 0x000fd00000000006 */
[----:B----4-:R-:W-:-:S08]  /*1310*/  DFMA R4, R14, R4, R16 ;  /* 0x000000040e04722b */ /* 0x010fd00000000010 */
[----:B------:R-:W-:-:S08]  /*1320*/  DFMA R4, R14, R4, R18 ;  /* 0x000000040e04722b */ /* 0x000fd00000000012 */
[----:B------:R-:W-:Y:S02]  /*1330*/  DFMA R8, R4, R8, R8 ;  /* 0x000000080408722b */ /* 0x000fe40000000008 */
[----:B------:R-:W-:-:S10]  /*1340*/  DFMA R4, R14, R4, 1 ;  /* 0x3ff000000e04742b */ /* 0x000fd40000000004 */
[----:B------:R-:W-:Y:S02]  /*1350*/  FSEL R4, R4, R8, !P0 ;  /* 0x0000000804047208 */ /* 0x000fe40004000000 */
[----:B------:R-:W-:Y:S02]  /*1360*/  FSEL R5, R5, R9, !P0 ;  /* 0x0000000905057208 */ /* 0x000fe40004000000 */
[----:B------:R-:W-:-:S04]  /*1370*/  LOP3.LUT P0, RZ, R0, 0x2, RZ, 0xc0, !PT ;  /* 0x0000000200ff7812 */ /* 0x000fc8000780c0ff */
[----:B------:R-:W-:-:S10]  /*1380*/  DADD R2, RZ, -R4 ;  /* 0x00000000ff027229 */ /* 0x000fd40000000804 */
[----:B------:R-:W-:Y:S02]  /*1390*/  FSEL R7, R5, R3, !P0 ;  /* 0x0000000305077208 */ /* 0x000fe40004000000 */
[----:B------:R-:W-:Y:S02]  /*13a0*/  FSEL R6, R4, R2, !P0 ;  /* 0x0000000204067208 */ /* 0x000fe40004000000 */
[----:B------:R-:W0:Y:S01]  /*13b0*/  MUFU.RCP64H R3, R7 ;  /* 0x0000000700037308 */ /* 0x000e220000001800 */
[----:B------:R-:W-:-:S05]  /*13c0*/  VIADD R2, R7, 0x300402 ;  /* 0x0030040207027836 */ /* 0x000fca0000000000 */
[----:B------:R-:W-:Y:S01]  /*13d0*/  FSETP.GEU.AND P0, PT, |R2|, 5.8789094863358348022e-39, PT ;  /* 0x004004020200780b */ /* 0x000fe20003f0e200 */
[----:B0-----:R-:W-:-:S08]  /*13e0*/  DFMA R4, R2, -R6, 1 ;  /* 0x3ff000000204742b */ /* 0x001fd00000000806 */
[----:B------:R-:W-:-:S08]  /*13f0*/  DFMA R4, R4, R4, R4 ;  /* 0x000000040404722b */ /* 0x000fd00000000004 */
[----:B------:R-:W-:-:S08]  /*1400*/  DFMA R4, R2, R4, R2 ;  /* 0x000000040204722b */ /* 0x000fd00000000002 */
[----:B------:R-:W-:-:S08]  /*1410*/  DFMA R40, R4, -R6, 1 ;  /* 0x3ff000000428742b */ /* 0x000fd00000000806 */
[----:B------:R-:W-:Y:S01]  /*1420*/  DFMA R40, R4, R40, R4 ;  /* 0x000000280428722b */ /* 0x000fe20000000004 */
[----:B------:R-:W-:Y:S10]  /*1430*/  @P0 BRA `(.L_x_11) ;  /* 0x0000000000180947 */ /* 0x000ff40003800000 */
[----:B------:R-:W-:-:S05]  /*1440*/  LOP3.LUT R0, R7, 0x7fffffff, RZ, 0xc0, !PT ;  /* 0x7fffffff07007812 */ /* 0x000fca00078ec0ff */
[----:B------:R-:W-:Y:S01]  /*1450*/  VIADD R11, R0, 0xfff00000 ;  /* 0xfff00000000b7836 */ /* 0x000fe20000000000 */
[----:B------:R-:W-:-:S07]  /*1460*/  MOV R0, 0x1480 ;  /* 0x0000148000007802 */ /* 0x000fce0000000f00 */
[----:B------:R-:W-:Y:S05]  /*1470*/  CALL.REL.NOINC `($__internal_0_$__cuda_sm20_dblrcp_rn_slowpath_v3) ;  /* 0x0000001c00107944 */ /* 0x000fea0003c00000 */
[----:B------:R-:W-:Y:S02]  /*1480*/  IMAD.MOV.U32 R40, RZ, RZ, R36 ;  /* 0x000000ffff287224 */ /* 0x000fe400078e0024 */
[----:B------:R-:W-:-:S07]  /*1490*/  IMAD.MOV.U32 R41, RZ, RZ, R37 ;  /* 0x000000ffff297224 */ /* 0x000fce00078e0025 */
.L_x_11:
[----:B------:R-:W-:Y:S01]  /*14a0*/  DFMA R8, R40, R40, -1 ;  /* 0xbff000002808742b */ /* 0x000fe20000000028 */
[----:B------:R-:W-:Y:S02]  /*14b0*/  IMAD.MOV.U32 R6, RZ, RZ, 0x0 ;  /* 0x00000000ff067424 */ /* 0x000fe400078e00ff */
[----:B------:R-:W-:-:S03]  /*14c0*/  IMAD.MOV.U32 R7, RZ, RZ, 0x3fd80000 ;  /* 0x3fd80000ff077424 */ /* 0x000fc600078e00ff */
[----:B------:R-:W0:Y:S04]  /*14d0*/  MUFU.RSQ64H R3, R9 ;  /* 0x0000000900037308 */ /* 0x000e280000001c00 */
[----:B------:R-:W-:-:S04]  /*14e0*/  IADD3 R2, PT, PT, R9, -0x3500000, RZ ;  /* 0xfcb0000009027810 */ /* 0x000fc80007ffe0ff */
[----:B------:R-:W-:Y:S02]  /*14f0*/  ISETP.GE.U32.AND P0, PT, R2, 0x7ca00000, PT ;  /* 0x7ca000000200780c */ /* 0x000fe40003f06070 */
[----:B0-----:R-:W-:-:S08]  /*1500*/  DMUL R4, R2, R2 ;  /* 0x0000000202047228 */ /* 0x001fd00000000000 */
[----:B------:R-:W-:-:S08]  /*1510*/  DFMA R4, R8, -R4, 1 ;  /* 0x3ff000000804742b */ /* 0x000fd00000000804 */
[----:B------:R-:W-:Y:S02]  /*1520*/  DFMA R6, R4, R6, 0.5 ;  /* 0x3fe000000406742b */ /* 0x000fe40000000006 */
[----:B------:R-:W-:-:S08]  /*1530*/  DMUL R4, R2, R4 ;  /* 0x0000000402047228 */ /* 0x000fd00000000000 */
[----:B------:R-:W-:-:S08]  /*1540*/  DFMA R14, R6, R4, R2 ;  /* 0x00000004060e722b */ /* 0x000fd00000000002 */
[----:B------:R-:W-:Y:S02]  /*1550*/  DMUL R16, R8, R14 ;  /* 0x0000000e08107228 */ /* 0x000fe40000000000 */
[----:B------:R-:W-:Y:S02]  /*1560*/  VIADD R7, R15, 0xfff00000 ;  /* 0xfff000000f077836 */ /* 0x000fe40000000000 */
[----:B------:R-:W-:-:S04]  /*1570*/  IMAD.MOV.U32 R6, RZ, RZ, R14 ;  /* 0x000000ffff067224 */ /* 0x000fc800078e000e */
[----:B------:R-:W-:-:S08]  /*1580*/  DFMA R18, R16, -R16, R8 ;  /* 0x800000101012722b */ /* 0x000fd00000000008 */
[----:B------:R-:W-:Y:S01]  /*1590*/  DFMA R4, R18, R6, R16 ;  /* 0x000000061204722b */ /* 0x000fe20000000010 */
[----:B------:R-:W-:Y:S10]  /*15a0*/  @!P0 BRA `(.L_x_12) ;  /* 0x0000000000088947 */ /* 0x000ff40003800000 */
[----:B------:R-:W-:-:S07]  /*15b0*/  MOV R0, 0x15d0 ;  /* 0x000015d000007802 */ /* 0x000fce0000000f00 */
[----:B------:R-:W-:Y:S05]  /*15c0*/  CALL.REL.NOINC `($__internal_2_$__cuda_sm20_dsqrt_rn_f64_mediumpath_v1) ;  /* 0x0000002000dc7944 */ /* 0x000fea0003c00000 */
.L_x_12:
[----:B------:R-:W0:Y:S01]  /*15d0*/  LDCU UR4, c[0x0][0x390] ;  /* 0x00007200ff0477ac */ /* 0x000e220008000800 */
[----:B------:R-:W-:Y:S01]  /*15e0*/  DADD R40, -R4, R40 ;  /* 0x0000000004287229 */ /* 0x000fe20000000128 */
[----:B0-----:R-:W-:-:S09]  /*15f0*/  USHF.L.U32 UR4, UR4, 0x1, URZ ;  /* 0x0000000104047899 */ /* 0x001fd200080006ff */
[----:B------:R-:W0:Y:S08]  /*1600*/  I2F.F64.U32 R6, UR4 ;  /* 0x0000000400067d12 */ /* 0x000e300008201800 */
[----:B0-----:R-:W0:Y:S01]  /*1610*/  MUFU.RCP64H R9, R7 ;  /* 0x0000000700097308 */ /* 0x001e220000001800 */
[----:B------:R-:W-:-:S05]  /*1620*/  VIADD R8, R7, 0x300402 ;  /* 0x0030040207087836 */ /* 0x000fca0000000000 */
[----:B------:R-:W-:Y:S01]  /*1630*/  FSETP.GEU.AND P0, PT, |R8|, 5.8789094863358348022e-39, PT ;  /* 0x004004020800780b */ /* 0x000fe20003f0e200 */
[----:B0-----:R-:W-:-:S08]  /*1640*/  DFMA R2, -R6, R8, 1 ;  /* 0x3ff000000602742b */ /* 0x001fd00000000108 */
[----:B------:R-:W-:-:S08]  /*1650*/  DFMA R2, R2, R2, R2 ;  /* 0x000000020202722b */ /* 0x000fd00000000002 */
[----:B------:R-:W-:Y:S02]  /*1660*/  DFMA R36, R8, R2, R8 ;  /* 0x000000020824722b */ /* 0x000fe40000000008 */
[----:B------:R-:W-:-:S06]  /*1670*/  DADD R2, R40, 1 ;  /* 0x3ff0000028027429 */ /* 0x000fcc0000000000 */
[----:B------:R-:W-:Y:S02]  /*1680*/  DFMA R4, -R6, R36, 1 ;  /* 0x3ff000000604742b */ /* 0x000fe40000000124 */
[----:B------:R-:W-:-:S06]  /*1690*/  DMUL R38, R2, R38 ;  /* 0x0000002602267228 */ /* 0x000fcc0000000000 */
[----:B------:R-:W-:Y:S01]  /*16a0*/  DFMA R36, R36, R4, R36 ;  /* 0x000000042424722b */ /* 0x000fe20000000024 */
[----:B------:R-:W-:Y:S10]  /*16b0*/  @P0 BRA `(.L_x_13) ;  /* 0x0000000000100947 */ /* 0x000ff40003800000 */
[----:B------:R-:W-:-:S05]  /*16c0*/  LOP3.LUT R0, R7, 0x7fffffff, RZ, 0xc0, !PT ;  /* 0x7fffffff07007812 */ /* 0x000fca00078ec0ff */
[----:B------:R-:W-:Y:S01]  /*16d0*/  VIADD R11, R0, 0xfff00000 ;  /* 0xfff00000000b7836 */ /* 0x000fe20000000000 */
[----:B------:R-:W-:-:S07]  /*16e0*/  MOV R0, 0x1700 ;  /* 0x0000170000007802 */ /* 0x000fce0000000f00 */
[----:B------:R-:W-:Y:S05]  /*16f0*/  CALL.REL.NOINC `($__internal_0_$__cuda_sm20_dblrcp_rn_slowpath_v3) ;  /* 0x0000001800707944 */ /* 0x000fea0003c00000 */
.L_x_13:
[----:B------:R-:W0:Y:S01]  /*1700*/  LDCU.128 UR12, c[0x0][0x380] ;  /* 0x00007000ff0c77ac */ /* 0x000e220008000c00 */
[----:B------:R-:W1:Y:S01]  /*1710*/  LDCU UR10, c[0x0][0x388] ;  /* 0x00007100ff0a77ac */ /* 0x000e620008000800 */
[----:B------:R-:W2:Y:S01]  /*1720*/  LDCU UR5, c[0x0][0x398] ;  /* 0x00007300ff0577ac */ /* 0x000ea20008000800 */
[----:B0-----:R-:W-:Y:S01]  /*1730*/  IMAD.U32 R13, RZ, RZ, UR14 ;  /* 0x0000000eff0d7e24 */ /* 0x001fe2000f8e00ff */
[----:B------:R-:W-:Y:S01]  /*1740*/  MOV R8, UR13 ;  /* 0x0000000d00087c02 */ /* 0x000fe20008000f00 */
[----:B------:R-:W-:Y:S01]  /*1750*/  IMAD.U32 R9, RZ, RZ, UR12 ;  /* 0x0000000cff097e24 */ /* 0x000fe2000f8e00ff */
[----:B------:R-:W0:Y:S01]  /*1760*/  LDCU.64 UR12, c[0x0][0x380] ;  /* 0x00007000ff0c77ac */ /* 0x000e220008000a00 */
[----:B------:R-:W-:Y:S01]  /*1770*/  IMAD.WIDE.U32 R2, R10, R13, R44 ;  /* 0x0000000d0a027225 */ /* 0x000fe200078e002c */
[----:B------:R-:W-:Y:S02]  /*1780*/  SHF.R.S32.HI R11, RZ, 0x1f, R13 ;  /* 0x0000001fff0b7819 */ /* 0x000fe4000001140d */
[----:B------:R-:W-:-:S03]  /*1790*/  LEA R4, P0, R2, R9, 0x2 ;  /* 0x0000000902047211 */ /* 0x000fc600078010ff */
[----:B------:R-:W-:-:S05]  /*17a0*/  IMAD R3, R10, R11, R3 ;  /* 0x0000000b0a037224 */ /* 0x000fca00078e0203 */
[----:B------:R-:W-:-:S05]  /*17b0*/  LEA.HI.X R5, R2, R8, R3, 0x2, P0 ;  /* 0x0000000802057211 */ /* 0x000fca00000f1403 */
[----:B------:R-:W3:Y:S01]  /*17c0*/  LDG.E.CONSTANT R4, desc[UR8][R4.64] ;  /* 0x0000000804047981 */ /* 0x000ee2000c1e9900 */
[C---:B------:R-:W-:Y:S01]  /*17d0*/  VIADD R0, R10.reuse, 0x1 ;  /* 0x000000010a007836 */ /* 0x040fe20000000000 */
[----:B------:R-:W-:Y:S01]  /*17e0*/  IADD3 R7, PT, PT, -R10, UR15, RZ ;  /* 0x0000000f0a077c10 */ /* 0x000fe2000fffe1ff */
[----:B------:R-:W-:Y:S01]  /*17f0*/  BSSY.RECONVERGENT B1, `(.L_x_14) ;  /* 0x000011b000017945 */ /* 0x000fe20003800200 */
[----:B------:R-:W-:Y:S02]  /*1800*/  CS2R R20, SRZ ;  /* 0x0000000000147805 */ /* 0x000fe4000001ff00 */
[----:B------:R-:W-:Y:S02]  /*1810*/  CS2R R34, SRZ ;  /* 0x0000000000227805 */ /* 0x000fe4000001ff00 */
[----:B------:R-:W-:Y:S01]  /*1820*/  ISETP.NE.AND P0, PT, R0, UR15, PT ;  /* 0x0000000f00007c0c */ /* 0x000fe2000bf05270 */
[----:B------:R-:W-:Y:S01]  /*1830*/  IMAD.MOV.U32 R0, RZ, RZ, RZ ;  /* 0x000000ffff007224 */ /* 0x000fe200078e00ff */
[----:B---3--:R-:W3:Y:S02]  /*1840*/  F2F.F64.F32 R14, R4 ;  /* 0x00000004000e7310 */ /* 0x008ee40000201800 */
[----:B---3--:R-:W-:Y:S01]  /*1850*/  IMAD.MOV.U32 R32, RZ, RZ, R14 ;  /* 0x000000ffff207224 */ /* 0x008fe200078e000e */
[----:B------:R-:W-:Y:S01]  /*1860*/  MOV R29, R15 ;  /* 0x0000000f001d7202 */ /* 0x000fe20000000f00 */
[----:B------:R-:W-:-:S02]  /*1870*/  IMAD.MOV.U32 R33, RZ, RZ, R15 ;  /* 0x000000ffff217224 */ /* 0x000fc400078e000f */
[--C-:B------:R-:W-:Y:S02]  /*1880*/  IMAD.MOV.U32 R30, RZ, RZ, R14.reuse ;  /* 0x000000ffff1e7224 */ /* 0x100fe400078e000e */
[--C-:B------:R-:W-:Y:S02]  /*1890*/  IMAD.MOV.U32 R31, RZ, RZ, R15.reuse ;  /* 0x000000ffff1f7224 */ /* 0x100fe400078e000f */
[--C-:B------:R-:W-:Y:S02]  /*18a0*/  IMAD.MOV.U32 R28, RZ, RZ, R14.reuse ;  /* 0x000000ffff1c7224 */ /* 0x100fe400078e000e */
[----:B------:R-:W-:Y:S02]  /*18b0*/  IMAD.MOV.U32 R26, RZ, RZ, R14 ;  /* 0x000000ffff1a7224 */ /* 0x000fe400078e000e */
[----:B------:R-:W-:Y:S01]  /*18c0*/  IMAD.MOV.U32 R27, RZ, RZ, R15 ;  /* 0x000000ffff1b7224 */ /* 0x000fe200078e000f */
[----:B012---:R-:W-:Y:S06]  /*18d0*/  @!P0 BRA `(.L_x_15) ;  /* 0x0000001000308947 */ /* 0x007fec0003800000 */
[----:B------:R-:W-:Y:S01]  /*18e0*/  LOP3.LUT R3, R7, 0xfffffffe, RZ, 0xc0, !PT ;  /* 0xfffffffe07037812 */ /* 0x000fe200078ec0ff */
[----:B------:R-:W-:Y:S01]  /*18f0*/  BSSY.RECONVERGENT B0, `(.L_x_16) ;  /* 0x0000109000007945 */ /* 0x000fe20003800200 */
[----:B------:R-:W-:Y:S01]  /*1900*/  VIADD R6, R10, -UR4 ;  /* 0x800000040a067c36 */ /* 0x000fe20008000000 */
[----:B------:R-:W-:Y:S01]  /*1910*/  CS2R R22, SRZ ;  /* 0x0000000000167805 */ /* 0x000fe2000001ff00 */
[----:B------:R-:W-:Y:S01]  /*1920*/  IMAD.MOV.U32 R5, RZ, RZ, -0x32 ;  /* 0xffffffceff057424 */ /* 0x000fe200078e00ff */
[----:B------:R-:W-:Y:S01]  /*1930*/  MOV R32, R14 ;  /* 0x0000000e00207202 */ /* 0x000fe20000000f00 */
[----:B------:R-:W-:Y:S01]  /*1940*/  IMAD.MOV.U32 R4, RZ, RZ, 0x30 ;  /* 0x00000030ff047424 */ /* 0x000fe200078e00ff */
[----:B------:R-:W-:Y:S01]  /*1950*/  IADD3 R3, PT, PT, -R3, RZ, RZ ;  /* 0x000000ff03037210 */ /* 0x000fe20007ffe1ff */
[----:B------:R-:W-:Y:S02]  /*1960*/  IMAD.MOV.U32 R52, RZ, RZ, R14 ;  /* 0x000000ffff347224 */ /* 0x000fe400078e000e */
[----:B------:R-:W-:-:S02]  /*1970*/  IMAD.MOV.U32 R53, RZ, RZ, R15 ;  /* 0x000000ffff357224 */ /* 0x000fc400078e000f */
[--C-:B------:R-:W-:Y:S02]  /*1980*/  IMAD.MOV.U32 R33, RZ, RZ, R15.reuse ;  /* 0x000000ffff217224 */ /* 0x100fe400078e000f */
[--C-:B------:R-:W-:Y:S02]  /*1990*/  IMAD.MOV.U32 R30, RZ, RZ, R14.reuse ;  /* 0x000000ffff1e7224 */ /* 0x100fe400078e000e */
[--C-:B------:R-:W-:Y:S02]  /*19a0*/  IMAD.MOV.U32 R31, RZ, RZ, R15.reuse ;  /* 0x000000ffff1f7224 */ /* 0x100fe400078e000f */
[--C-:B------:R-:W-:Y:S02]  /*19b0*/  IMAD.MOV.U32 R54, RZ, RZ, R14.reuse ;  /* 0x000000ffff367224 */ /* 0x100fe400078e000e */
[----:B------:R-:W-:Y:S02]  /*19c0*/  IMAD.MOV.U32 R55, RZ, RZ, R15 ;  /* 0x000000ffff377224 */ /* 0x000fe400078e000f */
[----:B------:R-:W-:-:S02]  /*19d0*/  IMAD.MOV.U32 R46, RZ, RZ, R14 ;  /* 0x000000ffff2e7224 */ /* 0x000fc400078e000e */
[----:B------:R-:W-:-:S07]  /*19e0*/  IMAD.MOV.U32 R47, RZ, RZ, R15 ;  /* 0x000000ffff2f7224 */ /* 0x000fce00078e000f */
.L_x_24:
[----:B------:R-:W-:Y:S01]  /*19f0*/  IMAD.U32 R13, RZ, RZ, UR10 ;  /* 0x0000000aff0d7e24 */ /* 0x000fe2000f8e00ff */
[----:B------:R-:W0:Y:S01]  /*1a00*/  LDC.64 R24, c[0x0][0x3b0] ;  /* 0x0000ec00ff187b82 */ /* 0x000e220000000a00 */
[----:B------:R-:W-:Y:S02]  /*1a10*/  IMAD.MOV.U32 R16, RZ, RZ, R44 ;  /* 0x000000ffff107224 */ /* 0x000fe400078e002c */
[----:B------:R-:W-:Y:S02]  /*1a20*/  IMAD.MOV.U32 R17, RZ, RZ, R45 ;  /* 0x000000ffff117224 */ /* 0x000fe400078e002d */
[C---:B------:R-:W-:Y:S02]  /*1a30*/  IMAD R19, R10.reuse, R11, RZ ;  /* 0x0000000b0a137224 */ /* 0x040fe400078e02ff */
[----:B------:R-:W-:Y:S01]  /*1a40*/  IMAD.WIDE.U32 R16, R10, R13, R16 ;  /* 0x0000000d0a107225 */ /* 0x000fe200078e0010 */
[----:B------:R-:W1:Y:S03]  /*1a50*/  LDC.64 R48, c[0x0][0x3a8] ;  /* 0x0000ea00ff307b82 */ /* 0x000e660000000a00 */
[----:B------:R-:W-:-:S02]  /*1a60*/  IMAD.U32 R9, RZ, RZ, UR12 ;  /* 0x0000000cff097e24 */ /* 0x000fc4000f8e00ff */
[----:B------:R-:W-:Y:S02]  /*1a70*/  IMAD.U32 R8, RZ, RZ, UR13 ;  /* 0x0000000dff087e24 */ /* 0x000fe4000f8e00ff */
[----:B------:R-:W-:Y:S01]  /*1a80*/  IMAD.IADD R17, R17, 0x1, R19 ;  /* 0x0000000111117824 */ /* 0x000fe200078e0213 */
[----:B------:R-:W-:-:S04]  /*1a90*/  LEA R26, P0, R16, R9, 0x2 ;  /* 0x00000009101a7211 */ /* 0x000fc800078010ff */
[----:B------:R-:W-:-:S05]  /*1aa0*/  LEA.HI.X R27, R16, R8, R17, 0x2, P0 ;  /* 0x00000008101b7211 */ /* 0x000fca00000f1411 */
[----:B------:R2:W3:Y:S01]  /*1ab0*/  LDG.E.CONSTANT R2, desc[UR8][R26.64] ;  /* 0x000000081a027981 */ /* 0x0004e2000c1e9900 */
[----:B------:R-:W-:-:S13]  /*1ac0*/  ISETP.NE.AND P0, PT, R4, 0x30, PT ;  /* 0x000000300400780c */ /* 0x000fda0003f05270 */
[----:B------:R-:W-:Y:S02]  /*1ad0*/  @P0 DADD R16, -R40, 1 ;  /* 0x3ff0000028100429 */ /* 0x000fe40000000100 */
[----:B------:R-:W-:-:S06]  /*1ae0*/  @P0 DSETP.GT.AND P2, PT, R46, R54, PT ;  /* 0x000000362e00022a */ /* 0x000fcc0003f44000 */
[----:B------:R-:W-:Y:S01]  /*1af0*/  @P0 DMUL R16, R16, 0.5 ;  /* 0x3fe0000010100828 */ /* 0x000fe20000000000 */
[----:B--2---:R-:W-:Y:S01]  /*1b00*/  @P0 FSEL R27, R47, R31, P2 ;  /* 0x0000001f2f1b0208 */ /* 0x004fe20001000000 */
[----:B---3--:R-:W2:Y:S02]  /*1b10*/  F2F.F64.F32 R28, R2 ;  /* 0x00000002001c7310 */ /* 0x008ea40000201800 */
[----:B--2---:R-:W-:-:S08]  /*1b20*/  @P0 DADD R14, R28, -R14 ;  /* 0x000000001c0e0229 */ /* 0x004fd0000000080e */
[----:B------:R-:W-:Y:S01]  /*1b30*/  @P0 DMUL R14, R14, R16 ;  /* 0x000000100e0e0228 */ /* 0x000fe20000000000 */
[----:B------:R-:W-:-:S04]  /*1b40*/  IMAD.WIDE.U32 R16, R10, R13, RZ ;  /* 0x0000000d0a107225 */ /* 0x000fc800078e00ff */
[----:B------:R-:W-:Y:S01]  /*1b50*/  IMAD.IADD R57, R19, 0x1, R17 ;  /* 0x0000000113397824 */ /* 0x000fe200078e0211 */
[----:B------:R-:W-:Y:S02]  /*1b60*/  @P0 FSEL R19, R46, R30, P2 ;  /* 0x0000001e2e130208 */ /* 0x000fe40001000000 */
[----:B------:R-:W-:Y:S01]  /*1b70*/  @P0 DFMA R14, R38, R46, R14 ;  /* 0x0000002e260e022b */ /* 0x000fe2000000000e */
[C---:B------:R-:W-:Y:S02]  /*1b80*/  SHF.L.U32 R61, R16.reuse, 0x2, RZ ;  /* 0x00000002103d7819 */ /* 0x040fe400000006ff */
[----:B------:R-:W-:-:S05]  /*1b90*/  SHF.L.U64.HI R57, R16, 0x2, R57 ;  /* 0x0000000210397819 */ /* 0x000fca0000010239 */
[----:B------:R-:W-:Y:S02]  /*1ba0*/  @P0 DFMA R28, -R40, R54, R14 ;  /* 0x00000036281c022b */ /* 0x000fe4000000010e */
[----:B------:R-:W-:Y:S06]  /*1bb0*/  F2F.F64.F32 R14, UR5 ;  /* 0x00000005000e7d10 */ /* 0x000fec0008201800 */
[----:B------:R-:W-:Y:S02]  /*1bc0*/  @P0 DSETP.GT.AND P1, PT, R46, R28, PT ;  /* 0x0000001c2e00022a */ /* 0x000fe40003f24000 */
[----:B------:R-:W2:Y:S04]  /*1bd0*/  F2F.F32.F64 R50, R28 ;  /* 0x0000001c00327310 */ /* 0x000ea80000301000 */
[----:B------:R-:W-:-:S02]  /*1be0*/  @P0 FSEL R0, R19, R30, P1 ;  /* 0x0000001e13000208 */ /* 0x000fc40000800000 */
[----:B------:R-:W-:Y:S02]  /*1bf0*/  @P0 FSEL R19, R27, R31, P1 ;  /* 0x0000001f1b130208 */ /* 0x000fe40000800000 */
[----:B0-----:R-:W-:Y:S01]  /*1c00*/  IADD3 R26, P1, P2, R61, R24, R51 ;  /* 0x000000183d1a7210 */ /* 0x001fe20007a3e033 */
[----:B------:R-:W-:Y:S02]  /*1c10*/  @P0 IMAD.MOV.U32 R30, RZ, RZ, R0 ;  /* 0x000000ffff1e0224 */ /* 0x000fe400078e0000 */
[----:B------:R-:W-:Y:S01]  /*1c20*/  @P0 IMAD.MOV.U32 R31, RZ, RZ, R19 ;  /* 0x000000ffff1f0224 */ /* 0x000fe200078e0013 */
[--C-:B------:R-:W-:Y:S01]  /*1c30*/  IADD3.X R27, PT, PT, R57, R25, R12.reuse, P1, P2 ;  /* 0x00000019391b7210 */ /* 0x100fe20000fe440c */
[----:B------:R-:W-:Y:S01]  /*1c40*/  VIADD R0, R5, 0x32 ;  /* 0x0000003205007836 */ /* 0x000fe20000000000 */
[----:B-1----:R-:W-:Y:S01]  /*1c50*/  IADD3 R58, P1, P3, R61, R48, R51 ;  /* 0x000000303d3a7210 */ /* 0x002fe20007b3e033 */
[----:B------:R-:W-:Y:S02]  /*1c60*/  @P0 DSETP.GEU.AND P2, PT, R46, R54, PT ;  /* 0x000000362e00022a */ /* 0x000fe40003f4e000 */
[----:B--2---:R0:W-:Y:S01]  /*1c70*/  STG.E desc[UR8][R26.64], R50 ;  /* 0x000000321a007986 */ /* 0x0041e2000c101908 */
[----:B------:R-:W-:Y:S01]  /*1c80*/  IADD3.X R59, PT, PT, R57, R49, R12, P1, P3 ;  /* 0x00000031393b7210 */ /* 0x000fe20000fe640c */
[----:B------:R-:W-:-:S02]  /*1c90*/  DMUL R18, R30, R14 ;  /* 0x0000000e1e127228 */ /* 0x000fc40000000000 */
[----:B------:R-:W-:Y:S01]  /*1ca0*/  @P0 DSETP.GEU.AND P1, PT, R46, R28, PT ;  /* 0x0000001c2e00022a */ /* 0x000fe20003f2e000 */
[-C--:B------:R-:W-:Y:S02]  /*1cb0*/  @P0 FSEL R55, R46, R32.reuse, !P2 ;  /* 0x000000202e370208 */ /* 0x080fe40005000000 */
[-C--:B------:R-:W-:Y:S01]  /*1cc0*/  @P0 FSEL R60, R47, R33.reuse, !P2 ;  /* 0x000000212f3c0208 */ /* 0x080fe20005000000 */
[----:B------:R1:W2:Y:S02]  /*1cd0*/  F2F.F32.F64 R56, R18 ;  /* 0x0000001200387310 */ /* 0x0002a40000301000 */
[----:B------:R-:W-:Y:S01]  /*1ce0*/  @P0 FSEL R54, R55, R32, !P1 ;  /* 0x0000002037360208 */ /* 0x000fe20004800000 */
[----:B------:R-:W-:Y:S01]  /*1cf0*/  DADD R34, R18, R34 ;  /* 0x0000000012227229 */ /* 0x000fe20000000022 */
[----:B0-----:R-:W-:Y:S02]  /*1d00*/  @P0 FSEL R27, R60, R33, !P1 ;  /* 0x000000213c1b0208 */ /* 0x001fe40004800000 */
[----:B------:R-:W-:Y:S01]  /*1d10*/  ISETP.GE.U32.AND P1, PT, R0, UR4, PT ;  /* 0x0000000400007c0c */ /* 0x000fe2000bf26070 */
[----:B------:R-:W-:-:S02]  /*1d20*/  @P0 IMAD.MOV.U32 R32, RZ, RZ, R54 ;  /* 0x000000ffff200224 */ /* 0x000fc400078e0036 */
[----:B------:R-:W-:Y:S01]  /*1d30*/  @P0 IMAD.MOV.U32 R33, RZ, RZ, R27 ;  /* 0x000000ffff210224 */ /* 0x000fe200078e001b */
[----:B-1----:R-:W-:-:S05]  /*1d40*/  IADD3 R18, P2, PT, R42, R61, RZ ;  /* 0x0000003d2a127210 */ /* 0x002fca0007f5e0ff */
[----:B------:R-:W-:Y:S01]  /*1d50*/  DMUL R26, R32, R14 ;  /* 0x0000000e201a7228 */ /* 0x000fe20000000000 */
[----:B--2---:R0:W-:Y:S01]  /*1d60*/  STG.E desc[UR8][R58.64], R56 ;  /* 0x000000383a007986 */ /* 0x0041e2000c101908 */
[----:B------:R-:W-:Y:S02]  /*1d70*/  IMAD.X R19, R43, 0x1, R57, P2 ;  /* 0x000000012b137824 */ /* 0x000fe400010e0639 */
[----:B------:R-:W-:Y:S02]  /*1d80*/  @P1 SHF.R.S32.HI R54, RZ, 0x1f, R6 ;  /* 0x0000001fff361819 */ /* 0x000fe40000011406 */
[----:B------:R-:W1:Y:S01]  /*1d90*/  F2F.F32.F64 R50, R26 ;  /* 0x0000001a00327310 */ /* 0x000e620000301000 */
[----:B------:R-:W-:Y:S02]  /*1da0*/  @P1 LEA R55, P2, R44, R24, 0x2 ;  /* 0x000000182c371211 */ /* 0x000fe400078410ff */
[-C--:B------:R-:W-:Y:S02]  /*1db0*/  @P1 IMAD R54, R54, R13.reuse, RZ ;  /* 0x0000000d36361224 */ /* 0x080fe400078e02ff */
[----:B0-----:R-:W-:-:S04]  /*1dc0*/  @P1 IMAD.WIDE.U32 R58, R6, R13, RZ ;  /* 0x0000000d063a1225 */ /* 0x001fc800078e00ff */
[----:B------:R-:W-:Y:S01]  /*1dd0*/  @P1 IMAD R61, R6, R11, R54 ;  /* 0x0000000b063d1224 */ /* 0x000fe200078e0236 */
[----:B------:R-:W-:Y:S02]  /*1de0*/  @P1 LEA R54, P3, R58, R55, 0x2 ;  /* 0x000000373a361211 */ /* 0x000fe400078610ff */
[----:B------:R-:W-:Y:S01]  /*1df0*/  @P1 LEA.HI.X R55, R44, R25, R45, 0x2, P2 ;  /* 0x000000192c371211 */ /* 0x000fe200010f142d */
[----:B------:R-:W-:Y:S01]  /*1e00*/  @P1 IMAD.IADD R56, R59, 0x1, R61 ;  /* 0x000000013b381824 */ /* 0x000fe200078e023d */
[----:B-1----:R0:W-:Y:S04]  /*1e10*/  STG.E desc[UR8][R18.64], R50 ;  /* 0x0000003212007986 */ /* 0x0021e8000c101908 */
[----:B------:R-:W-:-:S05]  /*1e20*/  @P1 LEA.HI.X R55, R58, R55, R56, 0x2, P3 ;  /* 0x000000373a371211 */ /* 0x000fca00018f1438 */
[----:B------:R-:W2:Y:S01]  /*1e30*/  @P1 LDG.E R54, desc[UR8][R54.64] ;  /* 0x0000000836361981 */ /* 0x000ea2000c1e1900 */
[----:B------:R-:W-:Y:S01]  /*1e40*/  ISETP.GE.U32.AND P2, PT, R0, 0x32, PT ;  /* 0x000000320000780c */ /* 0x000fe20003f46070 */
[----:B------:R-:W-:Y:S01]  /*1e50*/  DADD R22, R28, R22 ;  /* 0x000000001c167229 */ /* 0x000fe20000000016 */
[----:B------:R-:W-:Y:S01]  /*1e60*/  BSSY.RECONVERGENT B2, `(.L_x_17) ;  /* 0x0000024000027945 */ /* 0x000fe20003800200 */
[----:B------:R-:W-:Y:S01]  /*1e70*/  DADD R20, R26, R20 ;  /* 0x000000001a147229 */ /* 0x000fe20000000014 */
[----:B--2---:R-:W1:Y:S05]  /*1e80*/  @P1 F2F.F64.F32 R58, R54 ;  /* 0x00000036003a1310 */ /* 0x004e6a0000201800 */
[----:B-1----:R-:W-:-:S04]  /*1e90*/  @P1 DADD R22, R22, -R58 ;  /* 0x0000000016161229 */ /* 0x002fc8000000083a */
[----:B0-----:R-:W-:Y:S07]  /*1ea0*/  @!P2 BRA `(.L_x_18) ;  /* 0x00000000007ca947 */ /* 0x001fee0003800000 */
[----:B------:R-:W-:Y:S02]  /*1eb0*/  IADD3 R26, PT, PT, R10, -0x32, RZ ;  /* 0xffffffce0a1a7810 */ /* 0x000fe40007ffe0ff */
[----:B------:R-:W-:Y:S02]  /*1ec0*/  IADD3 R56, P1, PT, R51, R48, RZ ;  /* 0x0000003033387210 */ /* 0x000fe40007f3e0ff */
[----:B------:R-:W-:-:S03]  /*1ed0*/  SHF.R.S32.HI R50, RZ, 0x1f, R26 ;  /* 0x0000001fff327819 */ /* 0x000fc6000001141a */
[----:B------:R-:W-:Y:S02]  /*1ee0*/  IMAD.X R12, R12, 0x1, R49, P1 ;  /* 0x000000010c0c7824 */ /* 0x000fe400008e0631 */
[----:B------:R-:W-:-:S04]  /*1ef0*/  IMAD R50, R50, R13, RZ ;  /* 0x0000000d32327224 */ /* 0x000fc800078e02ff */
[C---:B------:R-:W-:Y:S02]  /*1f00*/  IMAD R55, R26.reuse, R11, R50 ;  /* 0x0000000b1a377224 */ /* 0x040fe400078e0232 */
[----:B------:R-:W-:-:S04]  /*1f10*/  IMAD.WIDE.U32 R26, R26, R13, RZ ;  /* 0x0000000d1a1a7225 */ /* 0x000fc800078e00ff */
[----:B------:R-:W-:Y:S02]  /*1f20*/  IMAD.IADD R55, R27, 0x1, R55 ;  /* 0x000000011b377824 */ /* 0x000fe400078e0237 */
[----:B------:R-:W-:-:S03]  /*1f30*/  IMAD.SHL.U32 R27, R26, 0x4, RZ ;  /* 0x000000041a1b7824 */ /* 0x000fc600078e00ff */
[----:B------:R-:W-:Y:S02]  /*1f40*/  SHF.L.U64.HI R55, R26, 0x2, R55 ;  /* 0x000000021a377819 */ /* 0x000fe40000010237 */
[----:B------:R-:W-:-:S05]  /*1f50*/  IADD3 R50, P1, PT, R27, R56, RZ ;  /* 0x000000381b327210 */ /* 0x000fca0007f3e0ff */
[----:B------:R-:W-:Y:S01]  /*1f60*/  IMAD.X R51, R55, 0x1, R12, P1 ;  /* 0x0000000137337824 */ /* 0x000fe200008e060c */
[----:B------:R-:W-:-:S04]  /*1f70*/  IADD3 R26, P1, PT, R42, R27, RZ ;  /* 0x0000001b2a1a7210 */ /* 0x000fc80007f3e0ff */
[----:B------:R0:W2:Y:S01]  /*1f80*/  LDG.E R50, desc[UR8][R50.64] ;  /* 0x0000000832327981 */ /* 0x0000a2000c1e1900 */
[----:B------:R-:W-:-:S05]  /*1f90*/  IMAD.X R27, R43, 0x1, R55, P1 ;  /* 0x000000012b1b7824 */ /* 0x000fca00008e0637 */
[----:B------:R-:W3:Y:S01]  /*1fa0*/  LDG.E R26, desc[UR8][R26.64] ;  /* 0x000000081a1a7981 */ /* 0x000ee2000c1e1900 */
[----:B------:R-:W-:Y:S01]  /*1fb0*/  UMOV UR6, 0x47ae147b ;  /* 0x47ae147b00067882 */ /* 0x000fe20000000000 */
[----:B------:R-:W-:Y:S01]  /*1fc0*/  UMOV UR7, 0x3f947ae1 ;  /* 0x3f947ae100077882 */ /* 0x000fe20000000000 */
[----:B0-----:R-:W-:-:S05]  /*1fd0*/  IMAD.SHL.U32 R51, R16, 0x4, RZ ;  /* 0x0000000410337824 */ /* 0x001fca00078e00ff */
[----:B------:R-:W-:-:S05]  /*1fe0*/  IADD3 R56, P1, PT, R56, R51, RZ ;  /* 0x0000003338387210 */ /* 0x000fca0007f3e0ff */
[----:B------:R-:W-:Y:S01]  /*1ff0*/  IMAD.X R57, R12, 0x1, R57, P1 ;  /* 0x000000010c397824 */ /* 0x000fe200008e0639 */
[----:B--2---:R-:W0:Y:S08]  /*2000*/  F2F.F64.F32 R58, R50 ;  /* 0x00000032003a7310 */ /* 0x004e300000201800 */
[----:B---3--:R-:W1:Y:S01]  /*2010*/  F2F.F64.F32 R54, R26 ;  /* 0x0000001a00367310 */ /* 0x008e620000201800 */
[----:B0-----:R-:W-:-:S02]  /*2020*/  DADD R34, R34, -R58 ;  /* 0x0000000022227229 */ /* 0x001fc4000000083a */
[----:B-1----:R-:W-:-:S06]  /*2030*/  DADD R20, R20, -R54 ;  /* 0x0000000014147229 */ /* 0x002fcc0000000836 */
[----:B------:R-:W-:Y:S02]  /*2040*/  DMUL R58, R34, UR6 ;  /* 0x00000006223a7c28 */ /* 0x000fe40008000000 */
[----:B------:R-:W-:-:S08]  /*2050*/  DMUL R54, R20, UR6 ;  /* 0x0000000614367c28 */ /* 0x000fd00008000000 */
[----:B------:R-:W0:Y:S08]  /*2060*/  F2F.F32.F64 R59, R58 ;  /* 0x0000003a003b7310 */ /* 0x000e300000301000 */
[----:B------:R-:W1:Y:S01]  /*2070*/  F2F.F32.F64 R55, R54 ;  /* 0x0000003600377310 */ /* 0x000e620000301000 */
[----:B0-----:R0:W-:Y:S04]  /*2080*/  STG.E desc[UR8][R56.64], R59 ;  /* 0x0000003b38007986 */ /* 0x0011e8000c101908 */
[----:B-1----:R0:W-:Y:S02]  /*2090*/  STG.E desc[UR8][R18.64], R55 ;  /* 0x0000003712007986 */ /* 0x0021e4000c101908 */
.L_x_18:
[----:B------:R-:W-:Y:S05]  /*20a0*/  BSYNC.RECONVERGENT B2 ;  /* 0x0000000000027941 */ /* 0x000fea0003800200 */
.L_x_17:
[----:B------:R-:W-:Y:S01]  /*20b0*/  IADD3 R12, PT, PT, R10, 0x1, RZ ;  /* 0x000000010a0c7810 */ /* 0x000fe20007ffe0ff */
[----:B0-----:R-:W-:Y:S02]  /*20c0*/  IMAD.MOV.U32 R18, RZ, RZ, R44 ;  /* 0x000000ffff127224 */ /* 0x001fe400078e002c */
[----:B------:R-:W-:Y:S02]  /*20d0*/  IMAD.MOV.U32 R19, RZ, RZ, R45 ;  /* 0x000000ffff137224 */ /* 0x000fe400078e002d */
[----:B------:R-:W-:-:S04]  /*20e0*/  IMAD.WIDE.U32 R18, R12, R13, R18 ;  /* 0x0000000d0c127225 */ /* 0x000fc800078e0012 */
[----:B------:R-:W-:Y:S01]  /*20f0*/  IMAD R19, R12, R11, R19 ;  /* 0x0000000b0c137224 */ /* 0x000fe200078e0213 */
[----:B------:R-:W-:-:S04]  /*2100*/  LEA R54, P1, R18, R9, 0x2 ;  /* 0x0000000912367211 */ /* 0x000fc800078210ff */
[----:B------:R-:W-:-:S05]  /*2110*/  LEA.HI.X R55, R18, R8, R19, 0x2, P1 ;  /* 0x0000000812377211 */ /* 0x000fca00008f1413 */
[----:B------:R-:W2:Y:S01]  /*2120*/  LDG.E.CONSTANT R18, desc[UR8][R54.64] ;  /* 0x0000000836127981 */ /* 0x000ea2000c1e9900 */
[----:B------:R-:W-:Y:S01]  /*2130*/  @P0 DADD R26, -R40, 1 ;  /* 0x3ff00000281a0429 */ /* 0x000fe20000000100 */
[----:B------:R-:W-:Y:S01]  /*2140*/  VIADD R50, R5, 0x33 ;  /* 0x0000003305327836 */ /* 0x000fe20000000000 */
[----:B------:R-:W-:-:S04]  /*2150*/  @P0 DSETP.GEU.AND P4, PT, R28, R46, PT ;  /* 0x0000002e1c00022a */ /* 0x000fc80003f8e000 */
[----:B------:R-:W-:Y:S02]  /*2160*/  ISETP.GE.U32.AND P1, PT, R50, UR4, PT ;  /* 0x0000000432007c0c */ /* 0x000fe4000bf26070 */
[----:B------:R-:W-:-:S11]  /*2170*/  @P0 DMUL R26, R26, 0.5 ;  /* 0x3fe000001a1a0828 */ /* 0x000fd60000000000 */
[----:B------:R-:W-:-:S04]  /*2180*/  @P1 LEA R61, P3, R44, R24, 0x2 ;  /* 0x000000182c3d1211 */ /* 0x000fc800078610ff */
[----:B------:R-:W-:Y:S01]  /*2190*/  @P1 LEA R60, P2, R16, R61, 0x2 ;  /* 0x0000003d103c1211 */ /* 0x000fe200078410ff */
[----:B--2---:R-:W0:Y:S02]  /*21a0*/  F2F.F64.F32 R18, R18 ;  /* 0x0000001200127310 */ /* 0x004e240000201800 */
[----:B0-----:R-:W-:Y:S02]  /*21b0*/  @P0 DADD R50, R18, -R52 ;  /* 0x0000000012320229 */ /* 0x001fe40000000834 */
[----:B------:R-:W-:-:S06]  /*21c0*/  @P1 DMUL R52, R22, R36 ;  /* 0x0000002416341228 */ /* 0x000fcc0000000000 */
[----:B------:R-:W-:Y:S01]  /*21d0*/  @P0 DMUL R26, R26, R50 ;  /* 0x000000321a1a0228 */ /* 0x000fe20000000000 */
[----:B------:R-:W0:Y:S01]  /*21e0*/  @P1 F2F.F32.F64 R54, R52 ;  /* 0x0000003400361310 */ /* 0x000e220000301000 */
[----:B------:R-:W-:-:S04]  /*21f0*/  IMAD R51, R10, R11, RZ ;  /* 0x0000000b0a337224 */ /* 0x000fc800078e02ff */
[----:B------:R-:W-:Y:S01]  /*2200*/  IMAD.IADD R55, R51, 0x1, R17 ;  /* 0x0000000133377824 */ /* 0x000fe200078e0211 */
[----:B------:R-:W-:Y:S01]  /*2210*/  @P1 LEA.HI.X R17, R44, R25, R45, 0x2, P3 ;  /* 0x000000192c111211 */ /* 0x000fe200018f142d */
[----:B------:R-:W-:Y:S01]  /*2220*/  @P0 DFMA R50, R38, R28, R26 ;  /* 0x0000001c2632022b */ /* 0x000fe2000000001a */
[----:B------:R-:W-:Y:S02]  /*2230*/  IMAD.MOV.U32 R26, RZ, RZ, R18 ;  /* 0x000000ffff1a7224 */ /* 0x000fe400078e0012 */
[----:B------:R-:W-:Y:S01]  /*2240*/  @P1 LEA.HI.X R61, R16, R17, R55, 0x2, P2 ;  /* 0x00000011103d1211 */ /* 0x000fe200010f1437 */
[----:B------:R-:W-:Y:S01]  /*2250*/  IMAD.MOV.U32 R27, RZ, RZ, R19 ;  /* 0x000000ffff1b7224 */ /* 0x000fe200078e0013 */
[----:B------:R-:W-:Y:S01]  /*2260*/  @P0 DSETP.GT.AND P3, PT, R28, R46, PT ;  /* 0x0000002e1c00022a */ /* 0x000fe20003f64000 */
[----:B------:R-:W-:Y:S02]  /*2270*/  IMAD.WIDE.U32 R16, R12, R13, RZ ;  /* 0x0000000d0c107225 */ /* 0x000fe400078e00ff */
[----:B------:R-:W-:Y:S01]  /*2280*/  @P0 DFMA R26, -R40, R46, R50 ;  /* 0x0000002e281a022b */ /* 0x000fe20000000132 */
[----:B0-----:R0:W-:Y:S01]  /*2290*/  @P1 STG.E desc[UR8][R60.64], R54 ;  /* 0x000000363c001986 */ /* 0x0011e2000c101908 */
[----:B------:R-:W-:Y:S01]  /*22a0*/  IMAD.SHL.U32 R51, R44, 0x4, RZ ;  /* 0x000000042c337824 */ /* 0x000fe200078e00ff */
[----:B------:R-:W-:Y:S01]  /*22b0*/  SHF.L.U32 R57, R16, 0x2, RZ ;  /* 0x0000000210397819 */ /* 0x000fe200000006ff */
[----:B------:R-:W-:Y:S01]  /*22c0*/  IMAD R53, R12, R11, R17 ;  /* 0x0000000b0c357224 */ /* 0x000fe200078e0211 */
[----:B------:R-:W-:Y:S01]  /*22d0*/  SHF.L.U64.HI R12, R44, 0x2, R45 ;  /* 0x000000022c0c7819 */ /* 0x000fe2000001022d */
[----:B------:R-:W1:Y:S01]  /*22e0*/  F2F.F32.F64 R56, R26 ;  /* 0x0000001a00387310 */ /* 0x000e620000301000 */
[----:B------:R-:W-:-:S02]  /*22f0*/  IADD3 R50, P2, PT, R51, R24, RZ ;  /* 0x0000001833327210 */ /* 0x000fc40007f5e0ff */
[----:B------:R-:W-:Y:S02]  /*2300*/  SHF.L.U64.HI R55, R16, 0x2, R53 ;  /* 0x0000000210377819 */ /* 0x000fe40000010235 */
[----:B------:R-:W-:Y:S01]  /*2310*/  @P0 FSEL R47, R28, R30, P3 ;  /* 0x0000001e1c2f0208 */ /* 0x000fe20001800000 */
[----:B------:R-:W-:Y:S01]  /*2320*/  IMAD.X R52, R12, 0x1, R25, P2 ;  /* 0x000000010c347824 */ /* 0x000fe200010e0619 */
[----:B------:R-:W-:Y:S01]  /*2330*/  IADD3 R58, P2, PT, R57, R50, RZ ;  /* 0x00000032393a7210 */ /* 0x000fe20007f5e0ff */
[----:B0-----:R-:W-:Y:S01]  /*2340*/  @P1 VIADD R60, R6, 0x1 ;  /* 0x00000001063c1836 */ /* 0x001fe20000000000 */
[----:B------:R-:W-:-:S03]  /*2350*/  @P0 FSEL R61, R29, R31, P3 ;  /* 0x0000001f1d3d0208 */ /* 0x000fc60001800000 */
[----:B------:R-:W-:Y:S02]  /*2360*/  IMAD.X R59, R55, 0x1, R52, P2 ;  /* 0x00000001373b7824 */ /* 0x000fe400010e0634 */
[----:B------:R-:W-:-:S03]  /*2370*/  @P0 DSETP.GT.AND P2, PT, R28, R26, PT ;  /* 0x0000001a1c00022a */ /* 0x000fc60003f44000 */
[----:B-1----:R0:W-:Y:S03]  /*2380*/  STG.E desc[UR8][R58.64], R56 ;  /* 0x000000383a007986 */ /* 0x0021e6000c101908 */
[----:B------:R-:W-:Y:S02]  /*2390*/  @P0 FSEL R46, R47, R30, P2 ;  /* 0x0000001e2f2e0208 */ /* 0x000fe40001000000 */
[----:B------:R-:W-:Y:S01]  /*23a0*/  @P0 FSEL R47, R61, R31, P2 ;  /* 0x0000001f3d2f0208 */ /* 0x000fe20001000000 */
[----:B------:R-:W-:Y:S02]  /*23b0*/  @P0 DSETP.GEU.AND P2, PT, R28, R26, PT ;  /* 0x0000001a1c00022a */ /* 0x000fe40003f4e000 */
[----:B------:R-:W-:Y:S02]  /*23c0*/  @P0 IMAD.MOV.U32 R30, RZ, RZ, R46 ;  /* 0x000000ffff1e0224 */ /* 0x000fe400078e002e */
[----:B------:R-:W-:Y:S01]  /*23d0*/  @P0 IMAD.MOV.U32 R31, RZ, RZ, R47 ;  /* 0x000000ffff1f0224 */ /* 0x000fe200078e002f */
[----:B------:R-:W-:-:S02]  /*23e0*/  @P0 FSEL R47, R28, R32, !P4 ;  /* 0x000000201c2f0208 */ /* 0x000fc40006000000 */
[-C--:B0-----:R-:W-:Y:S02]  /*23f0*/  @P0 FSEL R59, R29, R33.reuse, !P4 ;  /* 0x000000211d3b0208 */ /* 0x081fe40006000000 */
[----:B------:R-:W-:Y:S02]  /*2400*/  @P0 FSEL R46, R47, R32, !P2 ;  /* 0x000000202f2e0208 */ /* 0x000fe40005000000 */
[----:B------:R-:W-:Y:S01]  /*2410*/  @P0 FSEL R47, R59, R33, !P2 ;  /* 0x000000213b2f0208 */ /* 0x000fe20005000000 */
[----:B------:R-:W-:Y:S02]  /*2420*/  DMUL R58, R30, R14 ;  /* 0x0000000e1e3a7228 */ /* 0x000fe40000000000 */
[----:B------:R-:W-:Y:S02]  /*2430*/  @P0 IMAD.MOV.U32 R32, RZ, RZ, R46 ;  /* 0x000000ffff200224 */ /* 0x000fe400078e002e */
[----:B------:R-:W-:Y:S01]  /*2440*/  @P0 IMAD.MOV.U32 R33, RZ, RZ, R47 ;  /* 0x000000ffff210224 */ /* 0x000fe200078e002f */
[----:B------:R-:W-:Y:S01]  /*2450*/  IADD3 R54, P0, PT, R51, R48, RZ ;  /* 0x0000003033367210 */ /* 0x000fe20007f1e0ff */
[----:B------:R-:W0:Y:S02]  /*2460*/  F2F.F32.F64 R61, R58 ;  /* 0x0000003a003d7310 */ /* 0x000e240000301000 */
[----:B------:R-:W-:-:S02]  /*2470*/  DADD R34, R58, R34 ;  /* 0x000000003a227229 */ /* 0x000fc40000000022 */
[----:B------:R-:W-:Y:S01]  /*2480*/  IMAD.X R56, R12, 0x1, R49, P0 ;  /* 0x000000010c387824 */ /* 0x000fe200000e0631 */
[----:B------:R-:W-:Y:S01]  /*2490*/  DMUL R48, R32, R14 ;  /* 0x0000000e20307228 */ /* 0x000fe20000000000 */
[----:B------:R-:W-:-:S04]  /*24a0*/  IADD3 R46, P0, PT, R57, R54, RZ ;  /* 0x00000036392e7210 */ /* 0x000fc80007f1e0ff */
[----:B------:R-:W-:Y:S01]  /*24b0*/  IADD3.X R47, PT, PT, R55, R56, RZ, P0, !PT ;  /* 0x00000038372f7210 */ /* 0x000fe200007fe4ff */
[----:B------:R-:W1:Y:S01]  /*24c0*/  F2F.F32.F64 R59, R48 ;  /* 0x00000030003b7310 */ /* 0x000e620000301000 */
[----:B------:R-:W-:Y:S02]  /*24d0*/  IADD3 R14, P0, PT, R42, R57, RZ ;  /* 0x000000392a0e7210 */ /* 0x000fe40007f1e0ff */
[----:B------:R-:W-:Y:S01]  /*24e0*/  @P1 SHF.R.S32.HI R57, RZ, 0x1f, R60 ;  /* 0x0000001fff391819 */ /* 0x000fe2000001143c */
[----:B0-----:R-:W-:Y:S02]  /*24f0*/  STG.E desc[UR8][R46.64], R61 ;  /* 0x0000003d2e007986 */ /* 0x001fe4000c101908 */
[----:B------:R-:W-:Y:S02]  /*2500*/  IMAD.X R15, R43, 0x1, R55, P0 ;  /* 0x000000012b0f7824 */ /* 0x000fe400000e0637 */
[----:B------:R-:W-:-:S04]  /*2510*/  @P1 IMAD R57, R57, R13, RZ ;  /* 0x0000000d39391224 */ /* 0x000fc800078e02ff */
[C---:B------:R-:W-:Y:S01]  /*2520*/  @P1 IMAD R55, R60.reuse, R11, R57 ;  /* 0x0000000b3c371224 */ /* 0x040fe200078e0239 */
[----:B-1----:R0:W-:Y:S02]  /*2530*/  STG.E desc[UR8][R14.64], R59 ;  /* 0x0000003b0e007986 */ /* 0x0021e4000c101908 */
[----:B0-----:R-:W-:-:S04]  /*2540*/  @P1 IMAD.WIDE.U32 R58, R60, R13, RZ ;  /* 0x0000000d3c3a1225 */ /* 0x001fc800078e00ff */
[----:B------:R-:W-:Y:S01]  /*2550*/  @P1 IMAD.IADD R55, R59, 0x1, R55 ;  /* 0x000000013b371824 */ /* 0x000fe200078e0237 */
[----:B------:R-:W-:-:S04]  /*2560*/  @P1 LEA R60, P0, R58, R50, 0x2 ;  /* 0x000000323a3c1211 */ /* 0x000fc800078010ff */
[----:B------:R-:W-:-:S05]  /*2570*/  @P1 LEA.HI.X R61, R58, R52, R55, 0x2, P0 ;  /* 0x000000343a3d1211 */ /* 0x000fca00000f1437 */
[----:B------:R-:W2:Y:S01]  /*2580*/  @P1 LDG.E R58, desc[UR8][R60.64] ;  /* 0x000000083c3a1981 */ /* 0x000ea2000c1e1900 */
[----:B------:R-:W-:Y:S01]  /*2590*/  ISETP.GT.U32.AND P0, PT, R0, 0x30, PT ;  /* 0x000000300000780c */ /* 0x000fe20003f04070 */
[----:B------:R-:W-:Y:S01]  /*25a0*/  DADD R22, R26, R22 ;  /* 0x000000001a167229 */ /* 0x000fe20000000016 */
[----:B------:R-:W-:Y:S04]  /*25b0*/  BSSY.RECONVERGENT B2, `(.L_x_19) ;  /* 0x0000026000027945 */ /* 0x000fe80003800200 */
[----:B------:R-:W-:Y:S01]  /*25c0*/  BSSY.RELIABLE B3, `(.L_x_20) ;  /* 0x000001c000037945 */ /* 0x000fe20003800100 */
[----:B------:R-:W-:Y:S01]  /*25d0*/  DADD R20, R48, R20 ;  /* 0x0000000030147229 */ /* 0x000fe20000000014 */
[----:B------:R-:W-:Y:S01]  /*25e0*/  VIADD R0, R5, 0x34 ;  /* 0x0000003405007836 */ /* 0x000fe20000000000 */
[----:B--2---:R-:W0:Y:S02]  /*25f0*/  @P1 F2F.F64.F32 R58, R58 ;  /* 0x0000003a003a1310 */ /* 0x004e240000201800 */
[----:B0-----:R-:W-:-:S02]  /*2600*/  @P1 DADD R22, R22, -R58 ;  /* 0x0000000016161229 */ /* 0x001fc4000000083a */
[----:B------:R-:W-:Y:S09]  /*2610*/  @P0 BRA `(.L_x_21) ;  /* 0x0000000000100947 */ /* 0x000ff20003800000 */
[----:B------:R-:W-:-:S13]  /*2620*/  ISETP.NE.AND P0, PT, R0, 0x32, PT ;  /* 0x000000320000780c */ /* 0x000fda0003f05270 */
[----:B------:R-:W-:Y:S05]  /*2630*/  @P0 BREAK.RELIABLE B3 ;  /* 0x0000000000030942 */ /* 0x000fea0003800100 */
[----:B------:R-:W-:Y:S05]  /*2640*/  @!P0 BRA `(.L_x_22) ;  /* 0x00000000004c8947 */ /* 0x000fea0003800000 */
[----:B------:R-:W-:Y:S05]  /*2650*/  BRA `(.L_x_23) ;  /* 0x00000000006c7947 */ /* 0x000fea0003800000 */
.L_x_21:
[----:B------:R-:W-:-:S05]  /*2660*/  VIADD R48, R10, 0xffffffcf ;  /* 0xffffffcf0a307836 */ /* 0x000fca0000000000 */
[----:B------:R-:W-:-:S05]  /*2670*/  SHF.R.S32.HI R50, RZ, 0x1f, R48 ;  /* 0x0000001fff327819 */ /* 0x000fca0000011430 */
[----:B------:R-:W-:-:S04]  /*2680*/  IMAD R50, R50, R13, RZ ;  /* 0x0000000d32327224 */ /* 0x000fc800078e02ff */
[C---:B------:R-:W-:Y:S02]  /*2690*/  IMAD R57, R48.reuse, R11, R50 ;  /* 0x0000000b30397224 */ /* 0x040fe400078e0232 */
[----:B------:R-:W-:-:S04]  /*26a0*/  IMAD.WIDE.U32 R48, R48, R13, RZ ;  /* 0x0000000d30307225 */ /* 0x000fc800078e00ff */
[----:B------:R-:W-:Y:S02]  /*26b0*/  IMAD.IADD R57, R49, 0x1, R57 ;  /* 0x0000000131397824 */ /* 0x000fe400078e0239 */
[----:B------:R-:W-:-:S03]  /*26c0*/  IMAD.SHL.U32 R49, R48, 0x4, RZ ;  /* 0x0000000430317824 */ /* 0x000fc600078e00ff */
[----:B------:R-:W-:Y:S02]  /*26d0*/  SHF.L.U64.HI R57, R48, 0x2, R57 ;  /* 0x0000000230397819 */ /* 0x000fe40000010239 */
[----:B------:R-:W-:Y:S02]  /*26e0*/  IADD3 R48, P1, PT, R42, R49, RZ ;  /* 0x000000312a307210 */ /* 0x000fe40007f3e0ff */
[----:B------:R-:W-:-:S03]  /*26f0*/  IADD3 R54, P0, PT, R49, R54, RZ ;  /* 0x0000003631367210 */ /* 0x000fc60007f1e0ff */
[----:B------:R-:W-:Y:S01]  /*2700*/  IMAD.X R49, R43, 0x1, R57, P1 ;  /* 0x000000012b317824 */ /* 0x000fe200008e0639 */
[----:B------:R-:W-:-:S04]  /*2710*/  IADD3.X R55, PT, PT, R57, R56, RZ, P0, !PT ;  /* 0x0000003839377210 */ /* 0x000fc800007fe4ff */
[----:B------:R-:W2:Y:S04]  /*2720*/  LDG.E R48, desc[UR8][R48.64] ;  /* 0x0000000830307981 */ /* 0x000ea8000c1e1900 */
[----:B------:R-:W3:Y:S01]  /*2730*/  LDG.E R54, desc[UR8][R54.64] ;  /* 0x0000000836367981 */ /* 0x000ee2000c1e1900 */
[----:B--2---:R-:W0:Y:S08]  /*2740*/  F2F.F64.F32 R56, R48 ;  /* 0x0000003000387310 */ /* 0x004e300000201800 */
[----:B---3--:R-:W1:Y:S01]  /*2750*/  F2F.F64.F32 R58, R54 ;  /* 0x00000036003a7310 */ /* 0x008e620000201800 */
[----:B0-----:R-:W-:-:S02]  /*2760*/  DADD R20, R20, -R56 ;  /* 0x0000000014147229 */ /* 0x001fc40000000838 */
[----:B-1----:R-:W-:-:S11]  /*2770*/  DADD R34, R34, -R58 ;  /* 0x0000000022227229 */ /* 0x002fd6000000083a */
.L_x_22:
[----:B------:R-:W-:Y:S05]  /*2780*/  BSYNC.RELIABLE B3 ;  /* 0x0000000000037941 */ /* 0x000fea0003800100 */
.L_x_20:
[----:B------:R-:W-:Y:S01]  /*2790*/  UMOV UR6, 0x47ae147b ;  /* 0x47ae147b00067882 */ /* 0x000fe20000000000 */
[----:B------:R-:W-:Y:S02]  /*27a0*/  UMOV UR7, 0x3f947ae1 ;  /* 0x3f947ae100077882 */ /* 0x000fe40000000000 */
[----:B------:R-:W-:Y:S02]  /*27b0*/  DMUL R54, R34, UR6 ;  /* 0x0000000622367c28 */ /* 0x000fe40008000000 */
[----:B------:R-:W-:-:S08]  /*27c0*/  DMUL R48, R20, UR6 ;  /* 0x0000000614307c28 */ /* 0x000fd00008000000 */
[----:B------:R-:W0:Y:S08]  /*27d0*/  F2F.F32.F64 R55, R54 ;  /* 0x0000003600377310 */ /* 0x000e300000301000 */
[----:B------:R-:W1:Y:S01]  /*27e0*/  F2F.F32.F64 R49, R48 ;  /* 0x0000003000317310 */ /* 0x000e620000301000 */
[----:B0-----:R0:W-:Y:S04]  /*27f0*/  STG.E desc[UR8][R46.64], R55 ;  /* 0x000000372e007986 */ /* 0x0011e8000c101908 */
[----:B-1----:R0:W-:Y:S02]  /*2800*/  STG.E desc[UR8][R14.64], R49 ;  /* 0x000000310e007986 */ /* 0x0021e4000c101908 */
.L_x_23:
[----:B------:R-:W-:Y:S05]  /*2810*/  BSYNC.RECONVERGENT B2 ;  /* 0x0000000000027941 */ /* 0x000fea0003800200 */
.L_x_19:
[----:B------:R-:W-:Y:S01]  /*2820*/  ISETP.GE.U32.AND P0, PT, R0, UR4, PT ;  /* 0x0000000400007c0c */ /* 0x000fe2000bf06070 */
[----:B------:R-:W-:Y:S02]  /*2830*/  VIADD R3, R3, 0x2 ;  /* 0x0000000203037836 */ /* 0x000fe40000000000 */
[----:B------:R-:W-:Y:S02]  /*2840*/  VIADD R5, R5, 0x2 ;  /* 0x0000000205057836 */ /* 0x000fe40000000000 */
[----:B------:R-:W-:Y:S02]  /*2850*/  VIADD R4, R4, 0xfffffffe ;  /* 0xfffffffe04047836 */ /* 0x000fe40000000000 */
[----:B------:R-:W-:Y:S02]  /*2860*/  VIADD R10, R10, 0x2 ;  /* 0x000000020a0a7836 */ /* 0x000fe40000000000 */
[----:B------:R-:W-:Y:S02]  /*2870*/  VIADD R6, R6, 0x2 ;  /* 0x0000000206067836 */ /* 0x000fe40000000000 */
[----:B------:R-:W-:-:S02]  /*2880*/  IMAD.MOV.U32 R52, RZ, RZ, R18 ;  /* 0x000000ffff347224 */ /* 0x000fc400078e0012 */
[----:B0-----:R-:W-:Y:S01]  /*2890*/  @P0 DMUL R46, R22, R36 ;  /* 0x00000024162e0228 */ /* 0x001fe20000000000 */
[C---:B------:R-:W-:Y:S01]  /*28a0*/  @P0 LEA R15, P1, R44.reuse, R24, 0x2 ;  /* 0x000000182c0f0211 */ /* 0x040fe200078210ff */
[----:B------:R-:W-:Y:S02]  /*28b0*/  IMAD.MOV.U32 R54, RZ, RZ, R28 ;  /* 0x000000ffff367224 */ /* 0x000fe400078e001c */
[----:B------:R-:W-:Y:S01]  /*28c0*/  IMAD.MOV.U32 R55, RZ, RZ, R29 ;  /* 0x000000ffff377224 */ /* 0x000fe200078e001d */
[----:B------:R-:W-:Y:S01]  /*28d0*/  @P0 LEA.HI.X R25, R44, R25, R45, 0x2, P1 ;  /* 0x000000192c190211 */ /* 0x000fe200008f142d */
[----:B------:R0:W1:Y:S01]  /*28e0*/  @P0 F2F.F32.F64 R17, R46 ;  /* 0x0000002e00110310 */ /* 0x0000620000301000 */
[----:B------:R-:W-:-:S04]  /*28f0*/  @P0 LEA R24, P1, R16, R15, 0x2 ;  /* 0x0000000f10180211 */ /* 0x000fc800078210ff */
[----:B------:R-:W-:Y:S02]  /*2900*/  @P0 LEA.HI.X R25, R16, R25, R53, 0x2, P1 ;  /* 0x0000001910190211 */ /* 0x000fe400008f1435 */
[----:B------:R-:W-:Y:S01]  /*2910*/  MOV R53, R19 ;  /* 0x0000001300357202 */ /* 0x000fe20000000f00 */
[----:B------:R2:W3:Y:S01]  /*2920*/  F2F.F64.F32 R14, R2 ;  /* 0x00000002000e7310 */ /* 0x0004e20000201800 */
[----:B0-----:R-:W-:Y:S02]  /*2930*/  IMAD.MOV.U32 R46, RZ, RZ, R26 ;  /* 0x000000ffff2e7224 */ /* 0x001fe400078e001a */
[----:B------:R-:W-:Y:S01]  /*2940*/  IMAD.MOV.U32 R47, RZ, RZ, R27 ;  /* 0x000000ffff2f7224 */ /* 0x000fe200078e001b */
[----:B-1----:R2:W-:Y:S01]  /*2950*/  @P0 STG.E desc[UR8][R24.64], R17 ;  /* 0x0000001118000986 */ /* 0x0025e2000c101908 */
[----:B------:R-:W-:-:S13]  /*2960*/  ISETP.NE.AND P0, PT, R3, RZ, PT ;  /* 0x000000ff0300720c */ /* 0x000fda0003f05270 */
[----:B--23--:R-:W-:Y:S05]  /*2970*/  @P0 BRA `(.L_x_24) ;  /* 0xfffffff0001c0947 */ /* 0x00cfea000383ffff */
[----:B------:R-:W-:Y:S05]  /*2980*/  BSYNC.RECONVERGENT B0 ;  /* 0x0000000000007941 */ /* 0x000fea0003800200 */
.L_x_16:
[----:B------:R-:W-:-:S07]  /*2990*/  LOP3.LUT R0, R7, 0xfffffffe, RZ, 0xc0, !PT ;  /* 0xfffffffe07007812 */ /* 0x000fce00078ec0ff */
.L_x_15:
[----:B------:R-:W-:Y:S05]  /*29a0*/  BSYNC.RECONVERGENT B1 ;  /* 0x0000000000017941 */ /* 0x000fea0003800200 */
.L_x_14:
[----:B------:R-:W-:Y:S05]  /*29b0*/  WARPSYNC.ALL ;  /* 0x0000000000007948 */ /* 0x000fea0003800000 */
[----:B------:R-:W-:-:S04]  /*29c0*/  LOP3.LUT R7, R7, 0x1, RZ, 0xc0, !PT ;  /* 0x0000000107077812 */ /* 0x000fc800078ec0ff */
[----:B------:R-:W-:-:S13]  /*29d0*/  ISETP.NE.U32.AND P0, PT, R7, 0x1, PT ;  /* 0x000000010700780c */ /* 0x000fda0003f05070 */
[----:B------:R-:W-:Y:S05]  /*29e0*/  @P0 EXIT ;  /* 0x000000000000094d */ /* 0x000fea0003800000 */
[----:B------:R-:W-:Y:S01]  /*29f0*/  IMAD.WIDE.U32 R4, R10, R13, RZ ;  /* 0x0000000d0a047225 */ /* 0x000fe200078e00ff */
[----:B------:R-:W-:Y:S01]  /*2a00*/  ISETP.GE.U32.AND P3, PT, R0, 0x2, PT ;  /* 0x000000020000780c */ /* 0x000fe20003f66070 */
[----:B------:R-:W0:Y:S01]  /*2a10*/  LDCU UR5, c[0x0][0x398] ;  /* 0x00007300ff0577ac */ /* 0x000e220008000800 */
[----:B------:R-:W1:Y:S01]  /*2a20*/  S2R R12, SR_TID.X ;  /* 0x00000000000c7919 */ /* 0x000e620000002100 */
[----:B------:R-:W-:Y:S01]  /*2a30*/  IMAD R5, R10, R11, R5 ;  /* 0x0000000b0a057224 */ /* 0x000fe200078e0205 */
[----:B------:R-:W-:Y:S01]  /*2a40*/  IADD3 R2, P0, PT, R44, R4, RZ ;  /* 0x000000042c027210 */ /* 0x000fe20007f1e0ff */
[----:B------:R-:W1:Y:S04]  /*2a50*/  S2UR UR6, SR_CTAID.X ;  /* 0x00000000000679c3 */ /* 0x000e680000002500 */
[----:B------:R-:W-:Y:S01]  /*2a60*/  IMAD.X R45, R45, 0x1, R5, P0 ;  /* 0x000000012d2d7824 */ /* 0x000fe200000e0605 */
[----:B------:R-:W-:-:S02]  /*2a70*/  LEA R16, P0, R2, R9, 0x2 ;  /* 0x0000000902107211 */ /* 0x000fc400078010ff */
[----:B------:R-:W-:Y:S01]  /*2a80*/  PLOP3.LUT P1, PT, PT, PT, PT, 0x8, 0x80 ;  /* 0x000000000080781c */ /* 0x000fe20003f2e170 */
[----:B------:R-:W2:Y:S01]  /*2a90*/  LDC.64 R24, c[0x0][0x3a8] ;  /* 0x0000ea00ff187b82 */ /* 0x000ea20000000a00 */
[----:B------:R-:W-:-:S05]  /*2aa0*/  LEA.HI.X R17, R2, R8, R45, 0x2, P0 ;  /* 0x0000000802117211 */ /* 0x000fca00000f142d */
[----:B------:R-:W3:Y:S01]  /*2ab0*/  LDG.E.CONSTANT R16, desc[UR8][R16.64] ;  /* 0x0000000810107981 */ /* 0x000ee2000c1e9900 */
[----:B------:R-:W-:Y:S01]  /*2ac0*/  @P3 DADD R6, -R40, 1 ;  /* 0x3ff0000028063429 */ /* 0x000fe20000000100 */
[----:B------:R-:W-:Y:S01]  /*2ad0*/  PLOP3.LUT P0, PT, PT, PT, PT, 0x80, 0x8 ;  /* 0x000000000008781c */ /* 0x000fe20003f0f070 */
[----:B0-----:R-:W-:Y:S01]  /*2ae0*/  F2F.F64.F32 R18, UR5 ;  /* 0x0000000500127d10 */ /* 0x001fe20008201800 */
[----:B------:R-:W-:-:S05]  /*2af0*/  ISETP.GE.U32.AND P2, PT, R0, UR4, PT ;  /* 0x0000000400007c0c */ /* 0x000fca000bf46070 */
[----:B------:R-:W-:Y:S02]  /*2b00*/  @P3 DMUL R8, R6, 0.5 ;  /* 0x3fe0000006083828 */ /* 0x000fe40000000000 */
[----:B---3--:R-:W0:Y:S02]  /*2b10*/  F2F.F64.F32 R2, R16 ;  /* 0x0000001000027310 */ /* 0x008e240000201800 */
[----:B0-----:R-:W-:Y:S01]  /*2b20*/  @P3 DADD R6, R2, -R14 ;  /* 0x0000000002063229 */ /* 0x001fe2000000080e */
[----:B------:R-:W-:Y:S02]  /*2b30*/  IMAD.MOV.U32 R14, RZ, RZ, R30 ;  /* 0x000000ffff0e7224 */ /* 0x000fe400078e001e */
[----:B------:R-:W-:Y:S02]  /*2b40*/  IMAD.MOV.U32 R15, RZ, RZ, R31 ;  /* 0x000000ffff0f7224 */ /* 0x000fe400078e001f */
[----:B------:R-:W-:-:S03]  /*2b50*/  IMAD.SHL.U32 R31, R4, 0x4, RZ ;  /* 0x00000004041f7824 */ /* 0x000fc600078e00ff */
[----:B------:R-:W-:Y:S01]  /*2b60*/  @P3 DMUL R6, R8, R6 ;  /* 0x0000000608063228 */ /* 0x000fe20000000000 */
[----:B------:R-:W1:Y:S07]  /*2b70*/  LDC R9, c[0x0][0x360] ;  /* 0x0000d800ff097b82 */ /* 0x000e6e0000000800 */
[----:B------:R-:W-:-:S08]  /*2b80*/  @P3 DFMA R6, R38, R26, R6 ;  /* 0x0000001a2606322b */ /* 0x000fd00000000006 */
[----:B------:R-:W-:Y:S02]  /*2b90*/  @P3 DFMA R2, -R40, R28, R6 ;  /* 0x0000001c2802322b */ /* 0x000fe40000000106 */
[----:B------:R-:W0:Y:S01]  /*2ba0*/  LDC.64 R6, c[0x0][0x3b0] ;  /* 0x0000ec00ff067b82 */ /* 0x000e220000000a00 */
[----:B------:R-:W-:-:S05]  /*2bb0*/  SHF.L.U64.HI R41, R4, 0x2, R5 ;  /* 0x0000000204297819 */ /* 0x000fca0000010205 */
[C-C-:B------:R-:W-:Y:S02]  /*2bc0*/  @P3 DSETP.GEU.AND P5, PT, R26.reuse, R2.reuse, PT ;  /* 0x000000021a00322a */ /* 0x140fe40003fae000 */
[----:B------:R-:W-:Y:S01]  /*2bd0*/  @P3 DSETP.GT.AND P4, PT, R26, R2, PT ;  /* 0x000000021a00322a */ /* 0x000fe20003f84000 */
[----:B-1----:R-:W-:-:S03]  /*2be0*/  IMAD R9, R9, UR6, R12 ;  /* 0x0000000609097c24 */ /* 0x002fc6000f8e020c */
[----:B------:R-:W-:Y:S01]  /*2bf0*/  @P3 PLOP3.LUT P0, PT, P5, PT, PT, 0x80, 0x8 ;  /* 0x000000000008381c */ /* 0x000fe20002f0f070 */
[C-C-:B------:R-:W-:Y:S01]  /*2c00*/  @P3 DSETP.GEU.AND P5, PT, R26.reuse, R28.reuse, PT ;  /* 0x0000001c1a00322a */ /* 0x140fe20003fae000 */
[----:B------:R-:W-:Y:S01]  /*2c10*/  @P3 PLOP3.LUT P1, PT, P4, PT, PT, 0x80, 0x8 ;  /* 0x000000000008381c */ /* 0x000fe2000272f070 */
[----:B------:R-:W-:Y:S01]  /*2c20*/  @P3 DSETP.GT.AND P4, PT, R26, R28, PT ;  /* 0x0000001c1a00322a */ /* 0x000fe20003f84000 */
[----:B--2---:R-:W-:Y:S01]  /*2c30*/  IMAD.WIDE R24, R9, 0x4, R24 ;  /* 0x0000000409187825 */ /* 0x004fe200078e0218 */
[----:B------:R-:W-:-:S04]  /*2c40*/  @P2 IADD3 R28, PT, PT, R10, -UR4, RZ ;  /* 0x800000040a1c2c10 */ /* 0x000fc8000fffe0ff */
[----:B------:R-:W-:Y:S01]  /*2c50*/  @P2 SHF.R.S32.HI R8, RZ, 0x1f, R28 ;  /* 0x0000001fff082819 */ /* 0x000fe2000001141c */
[----:B0-----:R-:W-:-:S03]  /*2c60*/  IMAD.WIDE R16, R9, 0x4, R6 ;  /* 0x0000000409107825 */ /* 0x001fc600078e0206 */
[----:B------:R-:W-:Y:S02]  /*2c70*/  @!P0 FSEL R32, R26, R32, !P5 ;  /* 0x000000201a208208 */ /* 0x000fe40006800000 */
[C---:B------:R-:W-:Y:S01]  /*2c80*/  @!P0 FSEL R33, R27.reuse, R33, !P5 ;  /* 0x000000211b218208 */ /* 0x040fe20006800000 */
[----:B------:R-:W-:Y:S01]  /*2c90*/  @P2 IMAD R8, R8, R13, RZ ;  /* 0x0000000d08082224 */ /* 0x000fe200078e02ff */
[----:B------:R-:W-:Y:S01]  /*2ca0*/  @P1 FSEL R14, R26, R14, P4 ;  /* 0x0000000e1a0e1208 */ /* 0x000fe20002000000 */
[----:B------:R-:W-:Y:S01]  /*2cb0*/  IMAD.MOV.U32 R4, RZ, RZ, R32 ;  /* 0x000000ffff047224 */ /* 0x000fe200078e0020 */
[----:B------:R-:W-:Y:S01]  /*2cc0*/  @P1 FSEL R15, R27, R15, P4 ;  /* 0x0000000f1b0f1208 */ /* 0x000fe20002000000 */
[----:B------:R-:W-:Y:S01]  /*2cd0*/  IMAD.MOV.U32 R5, RZ, RZ, R33 ;  /* 0x000000ffff057224 */ /* 0x000fe200078e0021 */
[----:B------:R-:W0:Y:S01]  /*2ce0*/  F2F.F32.F64 R27, R2 ;  /* 0x00000002001b7310 */ /* 0x000e220000301000 */
[----:B------:R-:W-:-:S03]  /*2cf0*/  IADD3 R6, P1, PT, R24, R31, RZ ;  /* 0x0000001f18067210 */ /* 0x000fc60007f3e0ff */
[C---:B------:R-:W-:Y:S02]  /*2d00*/  DMUL R14, R18.reuse, R14 ;  /* 0x0000000e120e7228 */ /* 0x040fe40000000000 */
[----:B------:R-:W-:Y:S01]  /*2d10*/  DMUL R18, R18, R4 ;  /* 0x0000000412127228 */ /* 0x000fe20000000000 */
[----:B------:R-:W-:Y:S01]  /*2d20*/  IMAD.X R7, R25, 0x1, R41, P1 ;  /* 0x0000000119077824 */ /* 0x000fe200008e0629 */
[----:B------:R-:W-:Y:S01]  /*2d30*/  IADD3 R4, P0, PT, R16, R31, RZ ;  /* 0x0000001f10047210 */ /* 0x000fe20007f1e0ff */
[C---:B------:R-:W-:Y:S01]  /*2d40*/  @P2 IMAD R5, R28.reuse, R11, R8 ;  /* 0x0000000b1c052224 */ /* 0x040fe200078e0208 */
[----:B------:R-:W1:Y:S01]  /*2d50*/  F2F.F32.F64 R33, R14 ;  /* 0x0000000e00217310 */ /* 0x000e620000301000 */
[----:B------:R-:W-:Y:S01]  /*2d60*/  @P2 IMAD.WIDE.U32 R28, R28, R13, RZ ;  /* 0x0000000d1c1c2225 */ /* 0x000fe200078e00ff */
[----:B------:R-:W-:-:S03]  /*2d70*/  IADD3 R8, P3, PT, R42, R31, RZ ;  /* 0x0000001f2a087210 */ /* 0x000fc60007f7e0ff */
[----:B------:R-:W-:Y:S01]  /*2d80*/  @P2 IMAD.IADD R9, R29, 0x1, R5 ;  /* 0x000000011d092824 */ /* 0x000fe200078e0205 */
[C---:B------:R-:W-:Y:S01]  /*2d90*/  @P2 LEA R30, P4, R28.reuse, R16, 0x2 ;  /* 0x000000101c1e2211 */ /* 0x040fe200078810ff */
[----:B------:R-:W-:Y:S01]  /*2da0*/  IMAD.X R5, R17, 0x1, R41, P0 ;  /* 0x0000000111057824 */ /* 0x000fe200000e0629 */
[----:B------:R-:W2:Y:S02]  /*2db0*/  F2F.F32.F64 R39, R18 ;  /* 0x0000001200277310 */ /* 0x000ea40000301000 */
[----:B------:R-:W-:Y:S01]  /*2dc0*/  @P2 LEA.HI.X R31, R28, R17, R9, 0x2, P4 ;  /* 0x000000111c1f2211 */ /* 0x000fe200020f1409 */
[----:B------:R-:W-:Y:S01]  /*2dd0*/  IMAD.X R9, R43, 0x1, R41, P3 ;  /* 0x000000012b097824 */ /* 0x000fe200018e0629 */
[----:B0-----:R0:W-:Y:S04]  /*2de0*/  STG.E desc[UR8][R4.64], R27 ;  /* 0x0000001b04007986 */ /* 0x0011e8000c101908 */
[----:B-1----:R0:W-:Y:S04]  /*2df0*/  STG.E desc[UR8][R6.64], R33 ;  /* 0x0000002106007986 */ /* 0x0021e8000c101908 */
[----:B--2---:R0:W-:Y:S04]  /*2e00*/  STG.E desc[UR8][R8.64], R39 ;  /* 0x0000002708007986 */ /* 0x0041e8000c101908 */
[----:B------:R-:W2:Y:S01]  /*2e10*/  @P2 LDG.E R16, desc[UR8][R30.64] ;  /* 0x000000081e102981 */ /* 0x000ea2000c1e1900 */
[C---:B------:R-:W-:Y:S01]  /*2e20*/  ISETP.GE.U32.AND P0, PT, R0.reuse, 0x32, PT ;  /* 0x000000320000780c */ /* 0x040fe20003f06070 */
[----:B------:R-:W-:Y:S01]  /*2e30*/  BSSY.RECONVERGENT B0, `(.L_x_25) ;  /* 0x0000022000007945 */ /* 0x000fe20003800200 */
[----:B------:R-:W-:Y:S01]  /*2e40*/  IADD3 R12, PT, PT, R0, 0x1, RZ ;  /* 0x00000001000c7810 */ /* 0x000fe20007ffe0ff */
[----:B------:R-:W-:-:S02]  /*2e50*/  DADD R2, R2, R22 ;  /* 0x0000000002027229 */ /* 0x000fc40000000016 */
[----:B------:R-:W-:Y:S01]  /*2e60*/  DADD R34, R14, R34 ;  /* 0x000000000e227229 */ /* 0x000fe20000000022 */
[----:B------:R-:W-:Y:S01]  /*2e70*/  ISETP.GE.U32.AND P1, PT, R12, UR4, PT ;  /* 0x000000040c007c0c */ /* 0x000fe2000bf26070 */
[----:B------:R-:W-:Y:S01]  /*2e80*/  DADD R20, R18, R20 ;  /* 0x0000000012147229 */ /* 0x000fe20000000014 */
[----:B--2---:R-:W1:Y:S05]  /*2e90*/  @P2 F2F.F64.F32 R16, R16 ;  /* 0x0000001000102310 */ /* 0x004e6a0000201800 */
[----:B0-----:R-:W-:Y:S06]  /*2ea0*/  @!P0 BRA `(.L_x_26) ;  /* 0x0000000000688947 */ /* 0x001fec0003800000 */
[----:B------:R-:W-:-:S05]  /*2eb0*/  VIADD R10, R10, 0xffffffce ;  /* 0xffffffce0a0a7836 */ /* 0x000fca0000000000 */
[----:B------:R-:W-:-:S05]  /*2ec0*/  SHF.R.S32.HI R0, RZ, 0x1f, R10 ;  /* 0x0000001fff007819 */ /* 0x000fca000001140a */
[-C--:B------:R-:W-:Y:S02]  /*2ed0*/  IMAD R0, R0, R13.reuse, RZ ;  /* 0x0000000d00007224 */ /* 0x080fe400078e02ff */
[----:B------:R-:W-:-:S04]  /*2ee0*/  IMAD.WIDE.U32 R12, R10, R13, RZ ;  /* 0x0000000d0a0c7225 */ /* 0x000fc800078e00ff */
[----:B------:R-:W-:Y:S02]  /*2ef0*/  IMAD R11, R10, R11, R0 ;  /* 0x0000000b0a0b7224 */ /* 0x000fe400078e0200 */
[----:B------:R-:W-:Y:S02]  /*2f00*/  IMAD.SHL.U32 R19, R12, 0x4, RZ ;  /* 0x000000040c137824 */ /* 0x000fe400078e00ff */
[----:B------:R-:W-:-:S03]  /*2f10*/  IMAD.IADD R13, R13, 0x1, R11 ;  /* 0x000000010d0d7824 */ /* 0x000fc600078e020b */
[----:B------:R-:W-:Y:S02]  /*2f20*/  IADD3 R14, P0, PT, R24, R19, RZ ;  /* 0x00000013180e7210 */ /* 0x000fe40007f1e0ff */
[----:B------:R-:W-:-:S05]  /*2f30*/  SHF.L.U64.HI R13, R12, 0x2, R13 ;  /* 0x000000020c0d7819 */ /* 0x000fca000001020d */
[----:B------:R-:W-:Y:S01]  /*2f40*/  IMAD.X R15, R25, 0x1, R13, P0 ;  /* 0x00000001190f7824 */ /* 0x000fe200000e060d */
[----:B------:R-:W-:-:S04]  /*2f50*/  IADD3 R18, P0, PT, R42, R19, RZ ;  /* 0x000000132a127210 */ /* 0x000fc80007f1e0ff */
[----:B------:R-:W2:Y:S01]  /*2f60*/  LDG.E R14, desc[UR8][R14.64] ;  /* 0x000000080e0e7981 */ /* 0x000ea2000c1e1900 */
[----:B------:R-:W-:-:S05]  /*2f70*/  IMAD.X R19, R43, 0x1, R13, P0 ;  /* 0x000000012b137824 */ /* 0x000fca00000e060d */
[----:B------:R-:W3:Y:S01]  /*2f80*/  LDG.E R18, desc[UR8][R18.64] ;  /* 0x0000000812127981 */ /* 0x000ee2000c1e1900 */
[----:B------:R-:W-:Y:S01]  /*2f90*/  UMOV UR6, 0x47ae147b ;  /* 0x47ae147b00067882 */ /* 0x000fe20000000000 */
[----:B------:R-:W-:Y:S01]  /*2fa0*/  UMOV UR7, 0x3f947ae1 ;  /* 0x3f947ae100077882 */ /* 0x000fe20000000000 */
[----:B--2---:R-:W0:Y:S08]  /*2fb0*/  F2F.F64.F32 R10, R14 ;  /* 0x0000000e000a7310 */ /* 0x004e300000201800 */
[----:B---3--:R-:W2:Y:S01]  /*2fc0*/  F2F.F64.F32 R12, R18 ;  /* 0x00000012000c7310 */ /* 0x008ea20000201800 */
[----:B0-----:R-:W-:-:S02]  /*2fd0*/  DADD R10, R34, -R10 ;  /* 0x00000000220a7229 */ /* 0x001fc4000000080a */
[----:B--2---:R-:W-:-:S06]  /*2fe0*/  DADD R12, R20, -R12 ;  /* 0x00000000140c7229 */ /* 0x004fcc000000080c */
[----:B------:R-:W-:Y:S02]  /*2ff0*/  DMUL R10, R10, UR6 ;  /* 0x000000060a0a7c28 */ /* 0x000fe40008000000 */
[----:B------:R-:W-:-:S08]  /*3000*/  DMUL R12, R12, UR6 ;  /* 0x000000060c0c7c28 */ /* 0x000fd00008000000 */
[----:B------:R-:W0:Y:S08]  /*3010*/  F2F.F32.F64 R11, R10 ;  /* 0x0000000a000b7310 */ /* 0x000e300000301000 */
[----:B------:R-:W2:Y:S01]  /*3020*/  F2F.F32.F64 R13, R12 ;  /* 0x0000000c000d7310 */ /* 0x000ea20000301000 */
[----:B0-----:R0:W-:Y:S04]  /*3030*/  STG.E desc[UR8][R6.64], R11 ;  /* 0x0000000b06007986 */ /* 0x0011e8000c101908 */
[----:B--2---:R0:W-:Y:S02]  /*3040*/  STG.E desc[UR8][R8.64], R13 ;  /* 0x0000000d08007986 */ /* 0x0041e4000c101908 */
.L_x_26:
[----:B------:R-:W-:Y:S05]  /*3050*/  BSYNC.RECONVERGENT B0 ;  /* 0x0000000000007941 */ /* 0x000fea0003800200 */
.L_x_25:
[----:B-1----:R-:W-:Y:S01]  /*3060*/  @P2 DADD R2, R2, -R16 ;  /* 0x0000000002022229 */ /* 0x002fe20000000810 */
[----:B------:R-:W-:Y:S10]  /*3070*/  @!P1 EXIT ;  /* 0x000000000000994d */ /* 0x000ff40003800000 */
[----:B------:R-:W-:-:S10]  /*3080*/  DMUL R2, R2, R36 ;  /* 0x0000002402027228 */ /* 0x000fd40000000000 */
[----:B------:R-:W1:Y:S02]  /*3090*/  F2F.F32.F64 R3, R2 ;  /* 0x0000000200037310 */ /* 0x000e640000301000 */
[----:B-1----:R-:W-:Y:S01]  /*30a0*/  STG.E desc[UR8][R4.64], R3 ;  /* 0x0000000304007986 */ /* 0x002fe2000c101908 */
[----:B------:R-:W-:Y:S05]  /*30b0*/  EXIT ;  /* 0x000000000000794d */ /* 0x000fea0003800000 */
        .weak           $__internal_0_$__cuda_sm20_dblrcp_rn_slowpath_v3
        .type           $__internal_0_$__cuda_sm20_dblrcp_rn_slowpath_v3,@function
        .size           $__internal_0_$__cuda_sm20_dblrcp_rn_slowpath_v3,($__internal_1_$__cuda_sm20_div_rn_f64_full - $__internal_0_$__cuda_sm20_dblrcp_rn_slowpath_v3)
$__internal_0_$__cuda_sm20_dblrcp_rn_slowpath_v3:
[----:B------:R-:W-:Y:S02]  /*30c0*/  IMAD.MOV.U32 R8, RZ, RZ, R6 ;  /* 0x000000ffff087224 */ /* 0x000fe400078e0006 */
[----:B------:R-:W-:-:S06]  /*30d0*/  IMAD.MOV.U32 R9, RZ, RZ, R7 ;  /* 0x000000ffff097224 */ /* 0x000fcc00078e0007 */
[----:B------:R-:W-:-:S14]  /*30e0*/  DSETP.GTU.AND P0, PT, |R8|, +INF , PT ;  /* 0x7ff000000800742a */ /* 0x000fdc0003f0c200 */
[----:B------:R-:W-:Y:S05]  /*30f0*/  @P0 BRA `(.L_x_27) ;  /* 0x0000000000800947 */ /* 0x000fea0003800000 */
[----:B------:R-:W-:-:S04]  /*3100*/  LOP3.LUT R4, R7, 0x7fffffff, RZ, 0xc0, !PT ;  /* 0x7fffffff07047812 */ /* 0x000fc800078ec0ff */
[----:B------:R-:W-:-:S04]  /*3110*/  IADD3 R2, PT, PT, R4, -0x1, RZ ;  /* 0xffffffff04027810 */ /* 0x000fc80007ffe0ff */
[----:B------:R-:W-:-:S13]  /*3120*/  ISETP.GE.U32.AND P0, PT, R2, 0x7fefffff, PT ;  /* 0x7fefffff0200780c */ /* 0x000fda0003f06070 */
[----:B------:R-:W-:Y:S01]  /*3130*/  @P0 LOP3.LUT R3, R9, 0x7ff00000, RZ, 0x3c, !PT ;  /* 0x7ff0000009030812 */ /* 0x000fe200078e3cff */
[----:B------:R-:W-:Y:S01]  /*3140*/  @P0 IMAD.MOV.U32 R2, RZ, RZ, RZ ;  /* 0x000000ffff020224 */ /* 0x000fe200078e00ff */
[----:B------:R-:W-:Y:S06]  /*3150*/  @P0 BRA `(.L_x_28) ;  /* 0x0000000000700947 */ /* 0x000fec0003800000 */
[----:B------:R-:W-:-:S13]  /*3160*/  ISETP.GE.U32.AND P0, PT, R4, 0x1000001, PT ;  /* 0x010000010400780c */ /* 0x000fda0003f06070 */
[----:B------:R-:W-:Y:S05]  /*3170*/  @!P0 BRA `(.L_x_29) ;  /* 0x0000000000388947 */ /* 0x000fea0003800000 */
[----:B------:R-:W-:Y:S02]  /*3180*/  VIADD R3, R9, 0xc0200000 ;  /* 0xc020000009037836 */ /* 0x000fe40000000000 */
[----:B------:R-:W-:Y:S02]  /*3190*/  IMAD.MOV.U32 R2, RZ, RZ, R8 ;  /* 0x000000ffff027224 */ /* 0x000fe400078e0008 */
[----:B------:R-:W0:Y:S01]  /*31a0*/  MUFU.RCP64H R5, R3 ;  /* 0x0000000300057308 */ /* 0x000e220000001800 */
[----:B------:R-:W-:-:S06]  /*31b0*/  IMAD.MOV.U32 R4, RZ, RZ, R11 ;  /* 0x000000ffff047224 */ /* 0x000fcc00078e000b */
[----:B0-----:R-:W-:-:S08]  /*31c0*/  DFMA R6, -R2, R4, 1 ;  /* 0x3ff000000206742b */ /* 0x001fd00000000104 */
[----:B------:R-:W-:-:S08]  /*31d0*/  DFMA R6, R6, R6, R6 ;  /* 0x000000060606722b */ /* 0x000fd00000000006 */
[----:B------:R-:W-:-:S08]  /*31e0*/  DFMA R6, R4, R6, R4 ;  /* 0x000000060406722b */ /* 0x000fd00000000004 */
[----:B------:R-:W-:-:S08]  /*31f0*/  DFMA R4, -R2, R6, 1 ;  /* 0x3ff000000204742b */ /* 0x000fd00000000106 */
[----:B------:R-:W-:-:S08]  /*3200*/  DFMA R4, R6, R4, R6 ;  /* 0x000000040604722b */ /* 0x000fd00000000006 */
[----:B------:R-:W-:-:S08]  /*3210*/  DMUL R4, R4, 2.2250738585072013831e-308 ;  /* 0x0010000004047828 */ /* 0x000fd00000000000 */
[----:B------:R-:W-:-:S08]  /*3220*/  DFMA R6, -R8, R4, 1 ;  /* 0x3ff000000806742b */ /* 0x000fd00000000104 */
[----:B------:R-:W-:-:S08]  /*3230*/  DFMA R6, R6, R6, R6 ;  /* 0x000000060606722b */ /* 0x000fd00000000006 */
[----:B------:R-:W-:Y:S01]  /*3240*/  DFMA R2, R4, R6, R4 ;  /* 0x000000060402722b */ /* 0x000fe20000000004 */
[----:B------:R-:W-:Y:S10]  /*3250*/  BRA `(.L_x_28) ;  /* 0x0000000000307947 */ /* 0x000ff40003800000 */
.L_x_29:
[----:B------:R-:W-:Y:S01]  /*3260*/  DMUL R4, R8, 8.11296384146066816958e+31 ;  /* 0x4690000008047828 */ /* 0x000fe20000000000 */
[----:B------:R-:W-:-:S05]  /*3270*/  IMAD.MOV.U32 R2, RZ, RZ, R11 ;  /* 0x000000ffff027224 */ /* 0x000fca00078e000b */
[----:B------:R-:W0:Y:S02]  /*3280*/  MUFU.RCP64H R3, R5 ;  /* 0x0000000500037308 */ /* 0x000e240000001800 */
[----:B0-----:R-:W-:-:S08]  /*3290*/  DFMA R6, -R4, R2, 1 ;  /* 0x3ff000000406742b */ /* 0x001fd00000000102 */
[----:B------:R-:W-:-:S08]  /*32a0*/  DFMA R6, R6, R6, R6 ;  /* 0x000000060606722b */ /* 0x000fd00000000006 */
[----:B------:R-:W-:-:S08]  /*32b0*/  DFMA R6, R2, R6, R2 ;  /* 0x000000060206722b */ /* 0x000fd00000000002 */
[----:B------:R-:W-:-:S08]  /*32c0*/  DFMA R2, -R4, R6, 1 ;  /* 0x3ff000000402742b */ /* 0x000fd00000000106 */
[----:B------:R-:W-:-:S08]  /*32d0*/  DFMA R2, R6, R2, R6 ;  /* 0x000000020602722b */ /* 0x000fd00000000006 */
[----:B------:R-:W-:Y:S01]  /*32e0*/  DMUL R2, R2, 8.11296384146066816958e+31 ;  /* 0x4690000002027828 */ /* 0x000fe20000000000 */
[----:B------:R-:W-:Y:S10]  /*32f0*/  BRA `(.L_x_28) ;  /* 0x0000000000087947 */ /* 0x000ff40003800000 */
.L_x_27:
[----:B------:R-:W-:Y:S01]  /*3300*/  LOP3.LUT R3, R9, 0x80000, RZ, 0xfc, !PT ;  /* 0x0008000009037812 */ /* 0x000fe200078efcff */
[----:B------:R-:W-:-:S07]  /*3310*/  IMAD.MOV.U32 R2, RZ, RZ, R8 ;  /* 0x000000ffff027224 */ /* 0x000fce00078e0008 */
.L_x_28:
[----:B------:R-:W-:Y:S01]  /*3320*/  IMAD.MOV.U32 R36, RZ, RZ, R2 ;  /* 0x000000ffff247224 */ /* 0x000fe200078e0002 */
[----:B------:R-:W-:Y:S01]  /*3330*/  MOV R37, R3 ;  /* 0x0000000300257202 */ /* 0x000fe20000000f00 */
[----:B------:R-:W-:Y:S02]  /*3340*/  IMAD.MOV.U32 R2, RZ, RZ, R0 ;  /* 0x000000ffff027224 */ /* 0x000fe400078e0000 */
[----:B------:R-:W-:-:S04]  /*3350*/  IMAD.MOV.U32 R3, RZ, RZ, 0x0 ;  /* 0x00000000ff037424 */ /* 0x000fc800078e00ff */
[----:B------:R-:W-:Y:S05]  /*3360*/  RET.REL.NODEC R2 `(emd_many_series_one_param_time_major_f32) ;  /* 0xffffffcc02247950 */ /* 0x000fea0003c3ffff */
        .weak           $__internal_1_$__cuda_sm20_div_rn_f64_full
        .type           $__internal_1_$__cuda_sm20_div_rn_f64_full,@function
        .size           $__internal_1_$__cuda_sm20_div_rn_f64_full,($__internal_2_$__cuda_sm20_dsqrt_rn_f64_mediumpath_v1 - $__internal_1_$__cuda_sm20_div_rn_f64_full)
$__internal_1_$__cuda_sm20_div_rn_f64_full:
[C---:B------:R-:W-:Y:S01]  /*3370*/  FSETP.GEU.AND P0, PT, |R3|.reuse, 1.469367938527859385e-39, PT ;  /* 0x001000000300780b */ /* 0x040fe20003f0e200 */
[----:B------:R-:W-:Y:S01]  /*3380*/  IMAD.MOV.U32 R6, RZ, RZ, 0x1 ;  /* 0x00000001ff067424 */ /* 0x000fe200078e00ff */
[C---:B------:R-:W-:Y:S01]  /*3390*/  LOP3.LUT R4, R3.reuse, 0x800fffff, RZ, 0xc0, !PT ;  /* 0x800fffff03047812 */ /* 0x040fe200078ec0ff */
[----:B------:R-:W-:Y:S01]  /*33a0*/  IMAD.MOV.U32 R13, RZ, RZ, 0x1ca00000 ;  /* 0x1ca00000ff0d7424 */ /* 0x000fe200078e00ff */
[----:B------:R-:W-:Y:S02]  /*33b0*/  LOP3.LUT R20, R3, 0x7ff00000, RZ, 0xc0, !PT ;  /* 0x7ff0000003147812 */ /* 0x000fe400078ec0ff */
[----:B------:R-:W-:Y:S01]  /*33c0*/  LOP3.LUT R5, R4, 0x3ff00000, RZ, 0xfc, !PT ;  /* 0x3ff0000004057812 */ /* 0x000fe200078efcff */
[----:B------:R-:W-:-:S06]  /*33d0*/  IMAD.MOV.U32 R4, RZ, RZ, R2 ;  /* 0x000000ffff047224 */ /* 0x000fcc00078e0002 */
[----:B------:R-:W-:-:S06]  /*33e0*/  @!P0 DMUL R4, R2, 8.98846567431157953865e+307 ;  /* 0x7fe0000002048828 */ /* 0x000fcc0000000000 */
[----:B------:R-:W0:Y:S02]  /*33f0*/  MUFU.RCP64H R7, R5 ;  /* 0x0000000500077308 */ /* 0x000e240000001800 */
[----:B0-----:R-:W-:-:S08]  /*3400*/  DFMA R8, R6, -R4, 1 ;  /* 0x3ff000000608742b */ /* 0x001fd00000000804 */
[----:B------:R-:W-:-:S08]  /*3410*/  DFMA R8, R8, R8, R8 ;  /* 0x000000080808722b */ /* 0x000fd00000000008 */
[----:B------:R-:W-:Y:S01]  /*3420*/  DFMA R14, R6, R8, R6 ;  /* 0x00000008060e722b */ /* 0x000fe20000000006 */
[----:B------:R-:W-:Y:S02]  /*3430*/  IMAD.MOV.U32 R7, RZ, RZ, R18 ;  /* 0x000000ffff077224 */ /* 0x000fe400078e0012 */
[----:B------:R-:W-:-:S03]  /*3440*/  IMAD.MOV.U32 R6, RZ, RZ, R11 ;  /* 0x000000ffff067224 */ /* 0x000fc600078e000b */
[----:B------:R-:W-:Y:S02]  /*3450*/  LOP3.LUT R23, R7, 0x7ff00000, RZ, 0xc0, !PT ;  /* 0x7ff0000007177812 */ /* 0x000fe400078ec0ff */
[C---:B------:R-:W-:Y:S01]  /*3460*/  DFMA R18, R14.reuse, -R4, 1 ;  /* 0x3ff000000e12742b */ /* 0x040fe20000000804 */
[----:B------:R-:W-:Y:S01]  /*3470*/  IMAD.MOV.U32 R8, RZ, RZ, R6 ;  /* 0x000000ffff087224 */ /* 0x000fe200078e0006 */
[----:B------:R-:W-:Y:S02]  /*3480*/  ISETP.GE.U32.AND P1, PT, R23, R20, PT ;  /* 0x000000141700720c */ /* 0x000fe40003f26070 */
[----:B------:R-:W-:Y:S02]  /*3490*/  MOV R22, R23 ;  /* 0x0000001700167202 */ /* 0x000fe40000000f00 */
[----:B------:R-:W-:Y:S02]  /*34a0*/  SEL R9, R13, 0x63400000, !P1 ;  /* 0x634000000d097807 */ /* 0x000fe40004800000 */
[----:B------:R-:W-:Y:S01]  /*34b0*/  DFMA R18, R14, R18, R14 ;  /* 0x000000120e12722b */ /* 0x000fe2000000000e */
[----:B------:R-:W-:-:S02]  /*34c0*/  FSETP.GEU.AND P1, PT, |R7|, 1.469367938527859385e-39, PT ;  /* 0x001000000700780b */ /* 0x000fc40003f2e200 */
[----:B------:R-:W-:-:S11]  /*34d0*/  LOP3.LUT R9, R9, 0x800fffff, R7, 0xf8, !PT ;  /* 0x800fffff09097812 */ /* 0x000fd600078ef807 */
[----:B------:R-:W-:Y:S05]  /*34e0*/  @P1 BRA `(.L_x_30) ;  /* 0x0000000000201947 */ /* 0x000fea0003800000 */
[----:B------:R-:W-:Y:S01]  /*34f0*/  LOP3.LUT R11, R3, 0x7ff00000, RZ, 0xc0, !PT ;  /* 0x7ff00000030b7812 */ /* 0x000fe200078ec0ff */
[----:B------:R-:W-:-:S03]  /*3500*/  IMAD.MOV.U32 R14, RZ, RZ, RZ ;  /* 0x000000ffff0e7224 */ /* 0x000fc600078e00ff */
[----:B------:R-:W-:-:S04]  /*3510*/  ISETP.GE.U32.AND P1, PT, R23, R11, PT ;  /* 0x0000000b1700720c */ /* 0x000fc80003f26070 */
[----:B------:R-:W-:-:S04]  /*3520*/  SEL R11, R13, 0x63400000, !P1 ;  /* 0x634000000d0b7807 */ /* 0x000fc80004800000 */
[----:B------:R-:W-:-:S04]  /*3530*/  LOP3.LUT R11, R11, 0x80000000, R7, 0xf8, !PT ;  /* 0x800000000b0b7812 */ /* 0x000fc800078ef807 */
[----:B------:R-:W-:-:S06]  /*3540*/  LOP3.LUT R15, R11, 0x100000, RZ, 0xfc, !PT ;  /* 0x001000000b0f7812 */ /* 0x000fcc00078efcff */
[----:B------:R-:W-:-:S10]  /*3550*/  DFMA R8, R8, 2, -R14 ;  /* 0x400000000808782b */ /* 0x000fd4000000080e */
[----:B------:R-:W-:-:S07]  /*3560*/  LOP3.LUT R22, R9, 0x7ff00000, RZ, 0xc0, !PT ;  /* 0x7ff0000009167812 */ /* 0x000fce00078ec0ff */
.L_x_30:
[----:B------:R-:W-:Y:S01]  /*3570*/  IMAD.MOV.U32 R11, RZ, RZ, R20 ;  /* 0x000000ffff0b7224 */ /* 0x000fe200078e0014 */
[----:B------:R-:W-:Y:S01]  /*3580*/  @!P0 LOP3.LUT R11, R5, 0x7ff00000, RZ, 0xc0, !PT ;  /* 0x7ff00000050b8812 */ /* 0x000fe200078ec0ff */
[----:B------:R-:W-:Y:S01]  /*3590*/  VIADD R24, R22, 0xffffffff ;  /* 0xffffffff16187836 */ /* 0x000fe20000000000 */
[----:B------:R-:W-:-:S03]  /*35a0*/  DMUL R14, R18, R8 ;  /* 0x00000008120e7228 */ /* 0x000fc60000000000 */
[----:B------:R-:W-:Y:S01]  /*35b0*/  VIADD R25, R11, 0xffffffff ;  /* 0xffffffff0b197836 */ /* 0x000fe20000000000 */
[----:B------:R-:W-:-:S04]  /*35c0*/  ISETP.GT.U32.AND P0, PT, R24, 0x7feffffe, PT ;  /* 0x7feffffe1800780c */ /* 0x000fc80003f04070 */
[----:B------:R-:W-:Y:S01]  /*35d0*/  ISETP.GT.U32.OR P0, PT, R25, 0x7feffffe, P0 ;  /* 0x7feffffe1900780c */ /* 0x000fe20000704470 */
[----:B------:R-:W-:-:S08]  /*35e0*/  DFMA R20, R14, -R4, R8 ;  /* 0x800000040e14722b */ /* 0x000fd00000000008 */
[----:B------:R-:W-:-:S04]  /*35f0*/  DFMA R20, R18, R20, R14 ;  /* 0x000000141214722b */ /* 0x000fc8000000000e */
[----:B------:R-:W-:Y:S07]  /*3600*/  @P0 BRA `(.L_x_31) ;  /* 0x00000000006c0947 */ /* 0x000fee0003800000 */
[----:B------:R-:W-:-:S04]  /*3610*/  LOP3.LUT R14, R3, 0x7ff00000, RZ, 0xc0, !PT ;  /* 0x7ff00000030e7812 */ /* 0x000fc800078ec0ff */
[CC--:B------:R-:W-:Y:S02]  /*3620*/  VIADDMNMX R6, R23.reuse, -R14.reuse, 0xb9600000, !PT ;  /* 0xb960000017067446 */ /* 0x0c0fe4000780090e */
[----:B------:R-:W-:Y:S02]  /*3630*/  ISETP.GE.U32.AND P0, PT, R23, R14, PT ;  /* 0x0000000e1700720c */ /* 0x000fe40003f06070 */
[----:B------:R-:W-:Y:S02]  /*3640*/  VIMNMX R6, PT, PT, R6, 0x46a00000, PT ;  /* 0x46a0000006067848 */ /* 0x000fe40003fe0100 */
[----:B------:R-:W-:-:S05]  /*3650*/  SEL R11, R13, 0x63400000, !P0 ;  /* 0x634000000d0b7807 */ /* 0x000fca0004000000 */
[----:B------:R-:W-:Y:S01]  /*3660*/  IMAD.IADD R11, R6, 0x1, -R11 ;  /* 0x00000001060b7824 */ /* 0x000fe200078e0a0b */
[----:B------:R-:W-:-:S03]  /*3670*/  MOV R6, RZ ;  /* 0x000000ff00067202 */ /* 0x000fc60000000f00 */
[----:B------:R-:W-:-:S06]  /*3680*/  VIADD R7, R11, 0x7fe00000 ;  /* 0x7fe000000b077836 */ /* 0x000fcc0000000000 */
[----:B------:R-:W-:-:S10]  /*3690*/  DMUL R14, R20, R6 ;  /* 0x00000006140e7228 */ /* 0x000fd40000000000 */
[----:B------:R-:W-:-:S13]  /*36a0*/  FSETP.GTU.AND P0, PT, |R15|, 1.469367938527859385e-39, PT ;  /* 0x001000000f00780b */ /* 0x000fda0003f0c200 */
[----:B------:R-:W-:Y:S05]  /*36b0*/  @P0 BRA `(.L_x_32) ;  /* 0x0000000000940947 */ /* 0x000fea0003800000 */
[----:B------:R-:W-:Y:S01]  /*36c0*/  DFMA R4, R20, -R4, R8 ;  /* 0x800000041404722b */ /* 0x000fe20000000008 */
[----:B------:R-:W-:-:S09]  /*36d0*/  IMAD.MOV.U32 R6, RZ, RZ, RZ ;  /* 0x000000ffff067224 */ /* 0x000fd200078e00ff */
[C---:B------:R-:W-:Y:S02]  /*36e0*/  FSETP.NEU.AND P0, PT, R5.reuse, RZ, PT ;  /* 0x000000ff0500720b */ /* 0x040fe40003f0d000 */
[----:B------:R-:W-:-:S04]  /*36f0*/  LOP3.LUT R9, R5, 0x80000000, R3, 0x48, !PT ;  /* 0x8000000005097812 */ /* 0x000fc800078e4803 */
[----:B------:R-:W-:-:S07]  /*3700*/  LOP3.LUT R7, R9, R7, RZ, 0xfc, !PT ;  /* 0x0000000709077212 */ /* 0x000fce00078efcff */
[----:B------:R-:W-:Y:S05]  /*3710*/  @!P0 BRA `(.L_x_32) ;  /* 0x00000000007c8947 */ /* 0x000fea0003800000 */
[----:B------:R-:W-:Y:S01]  /*3720*/  IMAD.MOV R3, RZ, RZ, -R11 ;  /* 0x000000ffff037224 */ /* 0x000fe200078e0a0b */
[----:B------:R-:W-:Y:S01]  /*3730*/  DMUL.RP R6, R20, R6 ;  /* 0x0000000614067228 */ /* 0x000fe20000008000 */
[----:B------:R-:W-:-:S06]  /*3740*/  IMAD.MOV.U32 R2, RZ, RZ, RZ ;  /* 0x000000ffff027224 */ /* 0x000fcc00078e00ff */
[----:B------:R-:W-:-:S03]  /*3750*/  DFMA R2, R14, -R2, R20 ;  /* 0x800000020e02722b */ /* 0x000fc60000000014 */
[----:B------:R-:W-:-:S03]  /*3760*/  LOP3.LUT R9, R7, R9, RZ, 0x3c, !PT ;  /* 0x0000000907097212 */ /* 0x000fc600078e3cff */
[----:B------:R-:W-:-:S04]  /*3770*/  IADD3 R2, PT, PT, -R11, -0x43300000, RZ ;  /* 0xbcd000000b027810 */ /* 0x000fc80007ffe1ff */
[----:B------:R-:W-:-:S04]  /*3780*/  FSETP.NEU.AND P0, PT, |R3|, R2, PT ;  /* 0x000000020300720b */ /* 0x000fc80003f0d200 */
[----:B------:R-:W-:Y:S02]  /*3790*/  FSEL R14, R6, R14, !P0 ;  /* 0x0000000e060e7208 */ /* 0x000fe40004000000 */
[----:B------:R-:W-:Y:S01]  /*37a0*/  FSEL R15, R9, R15, !P0 ;  /* 0x0000000f090f7208 */ /* 0x000fe20004000000 */
[----:B------:R-:W-:Y:S06]  /*37b0*/  BRA `(.L_x_32) ;  /* 0x0000000000547947 */ /* 0x000fec0003800000 */
.L_x_31:
[----:B------:R-:W-:-:S14]  /*37c0*/  DSETP.NAN.AND P0, PT, R6, R6, PT ;  /* 0x000000060600722a */ /* 0x000fdc0003f08000 */
[----:B------:R-:W-:Y:S05]  /*37d0*/  @P0 BRA `(.L_x_33) ;  /* 0x0000000000440947 */ /* 0x000fea0003800000 */
[----:B------:R-:W-:-:S14]  /*37e0*/  DSETP.NAN.AND P0, PT, R2, R2, PT ;  /* 0x000000020200722a */ /* 0x000fdc0003f08000 */
[----:B------:R-:W-:Y:S05]  /*37f0*/  @P0 BRA `(.L_x_34) ;  /* 0x0000000000300947 */ /* 0x000fea0003800000 */
[----:B------:R-:W-:Y:S01]  /*3800*/  ISETP.NE.AND P0, PT, R22, R11, PT ;  /* 0x0000000b1600720c */ /* 0x000fe20003f05270 */
[----:B------:R-:W-:Y:S02]  /*3810*/  IMAD.MOV.U32 R14, RZ, RZ, 0x0 ;  /* 0x00000000ff0e7424 */ /* 0x000fe400078e00ff */
[----:B------:R-:W-:-:S10]  /*3820*/  IMAD.MOV.U32 R15, RZ, RZ, -0x80000 ;  /* 0xfff80000ff0f7424 */ /* 0x000fd400078e00ff */
[----:B------:R-:W-:Y:S05]  /*3830*/  @!P0 BRA `(.L_x_32) ;  /* 0x0000000000348947 */ /* 0x000fea0003800000 */
[----:B------:R-:W-:Y:S02]  /*3840*/  ISETP.NE.AND P0, PT, R22, 0x7ff00000, PT ;  /* 0x7ff000001600780c */ /* 0x000fe40003f05270 */
[----:B------:R-:W-:Y:S02]  /*3850*/  LOP3.LUT R15, R7, 0x80000000, R3, 0x48, !PT ;  /* 0x80000000070f7812 */ /* 0x000fe400078e4803 */
[----:B------:R-:W-:-:S13]  /*3860*/  ISETP.EQ.OR P0, PT, R11, RZ, !P0 ;  /* 0x000000ff0b00720c */ /* 0x000fda0004702670 */
[----:B------:R-:W-:Y:S01]  /*3870*/  @P0 LOP3.LUT R2, R15, 0x7ff00000, RZ, 0xfc, !PT ;  /* 0x7ff000000f020812 */ /* 0x000fe200078efcff */
[----:B------:R-:W-:Y:S02]  /*3880*/  @!P0 IMAD.MOV.U32 R14, RZ, RZ, RZ ;  /* 0x000000ffff0e8224 */ /* 0x000fe400078e00ff */
[----:B------:R-:W-:Y:S01]  /*3890*/  @P0 IMAD.MOV.U32 R14, RZ, RZ, RZ ;  /* 0x000000ffff0e0224 */ /* 0x000fe200078e00ff */
[----:B------:R-:W-:Y:S01]  /*38a0*/  @P0 MOV R15, R2 ;  /* 0x00000002000f0202 */ /* 0x000fe20000000f00 */
[----:B------:R-:W-:Y:S06]  /*38b0*/  BRA `(.L_x_32) ;  /* 0x0000000000147947 */ /* 0x000fec0003800000 */
.L_x_34:
[----:B------:R-:W-:Y:S01]  /*38c0*/  LOP3.LUT R15, R3, 0x80000, RZ, 0xfc, !PT ;  /* 0x00080000030f7812 */ /* 0x000fe200078efcff */
[----:B------:R-:W-:Y:S01]  /*38d0*/  IMAD.MOV.U32 R14, RZ, RZ, R2 ;  /* 0x000000ffff0e7224 */ /* 0x000fe200078e0002 */
[----:B------:R-:W-:Y:S06]  /*38e0*/  BRA `(.L_x_32) ;  /* 0x0000000000087947 */ /* 0x000fec0003800000 */
.L_x_33:
[----:B------:R-:W-:Y:S01]  /*38f0*/  LOP3.LUT R15, R7, 0x80000, RZ, 0xfc, !PT ;  /* 0x00080000070f7812 */ /* 0x000fe200078efcff */
[----:B------:R-:W-:-:S07]  /*3900*/  IMAD.MOV.U32 R14, RZ, RZ, R6 ;  /* 0x000000ffff0e7224 */ /* 0x000fce00078e0006 */
.L_x_32:
[----:B------:R-:W-:Y:S02]  /*3910*/  IMAD.MOV.U32 R2, RZ, RZ, R0 ;  /* 0x000000ffff027224 */ /* 0x000fe400078e0000 */
[----:B------:R-:W-:-:S04]  /*3920*/  IMAD.MOV.U32 R3, RZ, RZ, 0x0 ;  /* 0x00000000ff037424 */ /* 0x000fc800078e00ff */
[----:B------:R-:W-:Y:S05]  /*3930*/  RET.REL.NODEC R2 `(emd_many_series_one_param_time_major_f32) ;  /* 0xffffffc402b07950 */ /* 0x000fea0003c3ffff */
        .weak           $__internal_2_$__cuda_sm20_dsqrt_rn_f64_mediumpath_v1
        .type           $__internal_2_$__cuda_sm20_dsqrt_rn_f64_mediumpath_v1,@function
        .size           $__internal_2_$__cuda_sm20_dsqrt_rn_f64_mediumpath_v1,($emd_many_series_one_param_time_major_f32$__internal_trig_reduction_slowpathd - $__internal_2_$__cuda_sm20_dsqrt_rn_f64_mediumpath_v1)
$__internal_2_$__cuda_sm20_dsqrt_rn_f64_mediumpath_v1:
[----:B------:R-:W-:Y:S01]  /*3940*/  ISETP.GE.U32.AND P0, PT, R2, -0x3400000, PT ;  /* 0xfcc000000200780c */ /* 0x000fe20003f06070 */
[----:B------:R-:W-:Y:S01]  /*3950*/  IMAD.MOV.U32 R6, RZ, RZ, R14 ;  /* 0x000000ffff067224 */ /* 0x000fe200078e000e */
[----:B------:R-:W-:Y:S01]  /*3960*/  MOV R2, R18 ;  /* 0x0000001200027202 */ /* 0x000fe20000000f00 */
[----:B------:R-:W-:Y:S02]  /*3970*/  IMAD.MOV.U32 R4, RZ, RZ, R8 ;  /* 0x000000ffff047224 */ /* 0x000fe400078e0008 */
[----:B------:R-:W-:Y:S02]  /*3980*/  IMAD.MOV.U32 R5, RZ, RZ, R9 ;  /* 0x000000ffff057224 */ /* 0x000fe400078e0009 */
[----:B------:R-:W-:-:S06]  /*3990*/  IMAD.MOV.U32 R3, RZ, RZ, R19 ;  /* 0x000000ffff037224 */ /* 0x000fcc00078e0013 */
[----:B------:R-:W-:Y:S05]  /*39a0*/  @!P0 BRA `(.L_x_35) ;  /* 0x0000000000208947 */ /* 0x000fea0003800000 */
[----:B------:R-:W-:-:S10]  /*39b0*/  DFMA.RM R2, R2, R6, R16 ;  /* 0x000000060202722b */ /* 0x000fd40000004010 */
[----:B------:R-:W-:-:S05]  /*39c0*/  IADD3 R6, P0, PT, R2, 0x1, RZ ;  /* 0x0000000102067810 */ /* 0x000fca0007f1e0ff */
[----:B------:R-:W-:-:S06]  /*39d0*/  IMAD.X R7, RZ, RZ, R3, P0 ;  /* 0x000000ffff077224 */ /* 0x000fcc00000e0603 */
[----:B------:R-:W-:-:S08]  /*39e0*/  DFMA.RP R4, -R2, R6, R4 ;  /* 0x000000060204722b */ /* 0x000fd00000008104 */
[----:B------:R-:W-:-:S06]  /*39f0*/  DSETP.GT.AND P0, PT, R4, RZ, PT ;  /* 0x000000ff0400722a */ /* 0x000fcc0003f04000 */
[----:B------:R-:W-:Y:S02]  /*3a00*/  FSEL R2, R6, R2, P0 ;  /* 0x0000000206027208 */ /* 0x000fe40000000000 */
[----:B------:R-:W-:Y:S01]  /*3a10*/  FSEL R3, R7, R3, P0 ;  /* 0x0000000307037208 */ /* 0x000fe20000000000 */
[----:B------:R-:W-:Y:S06]  /*3a20*/  BRA `(.L_x_36) ;  /* 0x0000000000647947 */ /* 0x000fec0003800000 */
.L_x_35:
[----:B------:R-:W-:-:S14]  /*3a30*/  DSETP.NE.AND P0, PT, R4, RZ, PT ;  /* 0x000000ff0400722a */ /* 0x000fdc0003f05000 */
[----:B------:R-:W-:Y:S05]  /*3a40*/  @!P0 BRA `(.L_x_37) ;  /* 0x0000000000588947 */ /* 0x000fea0003800000 */
[----:B------:R-:W-:-:S13]  /*3a50*/  ISETP.GE.AND P0, PT, R5, RZ, PT ;  /* 0x000000ff0500720c */ /* 0x000fda0003f06270 */
[----:B------:R-:W-:Y:S02]  /*3a60*/  @!P0 IMAD.MOV.U32 R2, RZ, RZ, 0x0 ;  /* 0x00000000ff028424 */ /* 0x000fe400078e00ff */
[----:B------:R-:W-:Y:S01]  /*3a70*/  @!P0 IMAD.MOV.U32 R3, RZ, RZ, -0x80000 ;  /* 0xfff80000ff038424 */ /* 0x000fe200078e00ff */
[----:B------:R-:W-:Y:S06]  /*3a80*/  @!P0 BRA `(.L_x_36) ;  /* 0x00000000004c8947 */ /* 0x000fec0003800000 */
[----:B------:R-:W-:-:S13]  /*3a90*/  ISETP.GT.AND P0, PT, R5, 0x7fefffff, PT ;  /* 0x7fefffff0500780c */ /* 0x000fda0003f04270 */
[----:B------:R-:W-:Y:S05]  /*3aa0*/  @P0 BRA `(.L_x_37) ;  /* 0x0000000000400947 */ /* 0x000fea0003800000 */
[----:B------:R-:W-:Y:S01]  /*3ab0*/  DMUL R2, R4, 8.11296384146066816958e+31 ;  /* 0x4690000004027828 */ /* 0x000fe20000000000 */
[----:B------:R-:W-:Y:S02]  /*3ac0*/  IMAD.MOV.U32 R8, RZ, RZ, 0x0 ;  /* 0x00000000ff087424 */ /* 0x000fe400078e00ff */
[----:B------:R-:W-:Y:S02]  /*3ad0*/  IMAD.MOV.U32 R4, RZ, RZ, RZ ;  /* 0x000000ffff047224 */ /* 0x000fe400078e00ff */
[----:B------:R-:W-:Y:S01]  /*3ae0*/  IMAD.MOV.U32 R9, RZ, RZ, 0x3fd80000 ;  /* 0x3fd80000ff097424 */ /* 0x000fe200078e00ff */
[----:B------:R-:W0:Y:S03]  /*3af0*/  MUFU.RSQ64H R5, R3 ;  /* 0x0000000300057308 */ /* 0x000e260000001c00 */
[----:B0-----:R-:W-:-:S08]  /*3b00*/  DMUL R6, R4, R4 ;  /* 0x0000000404067228 */ /* 0x001fd00000000000 */
[----:B------:R-:W-:-:S08]  /*3b10*/  DFMA R6, R2, -R6, 1 ;  /* 0x3ff000000206742b */ /* 0x000fd00000000806 */
[----:B------:R-:W-:Y:S02]  /*3b20*/  DFMA R8, R6, R8, 0.5 ;  /* 0x3fe000000608742b */ /* 0x000fe40000000008 */
[----:B------:R-:W-:-:S08]  /*3b30*/  DMUL R6, R4, R6 ;  /* 0x0000000604067228 */ /* 0x000fd00000000000 */
[----:B------:R-:W-:-:S08]  /*3b40*/  DFMA R6, R8, R6, R4 ;  /* 0x000000060806722b */ /* 0x000fd00000000004 */
[----:B------:R-:W-:Y:S02]  /*3b50*/  DMUL R4, R2, R6 ;  /* 0x0000000602047228 */ /* 0x000fe40000000000 */
[----:B------:R-:W-:-:S06]  /*3b60*/  IADD3 R7, PT, PT, R7, -0x100000, RZ ;  /* 0xfff0000007077810 */ /* 0x000fcc0007ffe0ff */
[----:B------:R-:W-:-:S08]  /*3b70*/  DFMA R8, R4, -R4, R2 ;  /* 0x800000040408722b */ /* 0x000fd00000000002 */
[----:B------:R-:W-:-:S10]  /*3b80*/  DFMA R2, R6, R8, R4 ;  /* 0x000000080602722b */ /* 0x000fd40000000004 */
[----:B------:R-:W-:Y:S01]  /*3b90*/  VIADD R3, R3, 0xfcb00000 ;  /* 0xfcb0000003037836 */ /* 0x000fe20000000000 */
[----:B------:R-:W-:Y:S06]  /*3ba0*/  BRA `(.L_x_36) ;  /* 0x0000000000047947 */ /* 0x000fec0003800000 */
.L_x_37:
[----:B------:R-:W-:-:S11]  /*3bb0*/  DADD R2, R4, R4 ;  /* 0x0000000004027229 */ /* 0x000fd60000000004 */
.L_x_36:
[----:B------:R-:W-:Y:S02]  /*3bc0*/  IMAD.MOV.U32 R4, RZ, RZ, R2 ;  /* 0x000000ffff047224 */ /* 0x000fe400078e0002 */
[----:B------:R-:W-:Y:S02]  /*3bd0*/  IMAD.MOV.U32 R5, RZ, RZ, R3 ;  /* 0x000000ffff057224 */ /* 0x000fe400078e0003 */
[----:B------:R-:W-:Y:S02]  /*3be0*/  IMAD.MOV.U32 R2, RZ, RZ, R0 ;  /* 0x000000ffff027224 */ /* 0x000fe400078e0000 */
[----:B------:R-:W-:-:S04]  /*3bf0*/  IMAD.MOV.U32 R3, RZ, RZ, 0x0 ;  /* 0x00000000ff037424 */ /* 0x000fc800078e00ff */
[----:B------:R-:W-:Y:S05]  /*3c00*/  RET.REL.NODEC R2 `(emd_many_series_one_param_time_major_f32) ;  /* 0xffffffc002fc7950 */ /* 0x000fea0003c3ffff */
        .type           $emd_many_series_one_param_time_major_f32$__internal_trig_reduction_slowpathd,@function
        .size           $emd_many_series_one_param_time_major_f32$__internal_trig_reduction_slowpathd,(.L_x_108 - $emd_many_series_one_param_time_major_f32$__internal_trig_reduction_slowpathd)
$emd_many_series_one_param_time_major_f32$__internal_trig_reduction_slowpathd:
[----:B------:R-:W-:Y:S01]  /*3c10*/  SHF.R.U32.HI R11, RZ, 0x14, R18 ;  /* 0x00000014ff0b7819 */ /* 0x000fe20000011612 */
[----:B------:R-:W-:Y:S02]  /*3c20*/  IMAD.MOV.U32 R5, RZ, RZ, R2 ;  /* 0x000000ffff057224 */ /* 0x000fe400078e0002 */
[----:B------:R-:W-:Y:S01]  /*3c30*/  IMAD.MOV.U32 R2, RZ, RZ, RZ ;  /* 0x000000ffff027224 */ /* 0x000fe200078e00ff */
[----:B------:R-:W-:-:S04]  /*3c40*/  LOP3.LUT R0, R11, 0x7ff, RZ, 0xc0, !PT ;  /* 0x000007ff0b007812 */ /* 0x000fc800078ec0ff */
[----:B------:R-:W-:-:S13]  /*3c50*/  ISETP.NE.AND P0, PT, R0, 0x7ff, PT ;  /* 0x000007ff0000780c */ /* 0x000fda0003f05270 */
[----:B------:R-:W-:Y:S05]  /*3c60*/  @!P0 BRA `(.L_x_38) ;  /* 0x0000000800288947 */ /* 0x000fea0003800000 */
[----:B------:R-:W-:Y:S02]  /*3c70*/  IADD3 R0, PT, PT, R0, -0x400, RZ ;  /* 0xfffffc0000007810 */ /* 0x000fe40007ffe0ff */
[----:B------:R-:W-:Y:S02]  /*3c80*/  CS2R R20, SRZ ;  /* 0x0000000000147805 */ /* 0x000fe4000001ff00 */
[----:B------:R-:W-:Y:S02]  /*3c90*/  SHF.R.U32.HI R15, RZ, 0x6, R0 ;  /* 0x00000006ff0f7819 */ /* 0x000fe40000011600 */
[----:B------:R-:W-:Y:S02]  /*3ca0*/  ISETP.GE.U32.AND P0, PT, R0, 0x80, PT ;  /* 0x000000800000780c */ /* 0x000fe40003f06070 */
[C---:B------:R-:W-:Y:S02]  /*3cb0*/  IADD3 R0, PT, PT, -R15.reuse, 0x13, RZ ;  /* 0x000000130f007810 */ /* 0x040fe40007ffe1ff */
[----:B------:R-:W-:-:S02]  /*3cc0*/  IADD3 R2, PT, PT, -R15, 0xf, RZ ;  /* 0x0000000f0f027810 */ /* 0x000fc40007ffe1ff */
[----:B------:R-:W-:-:S04]  /*3cd0*/  SEL R14, R0, 0x12, P0 ;  /* 0x00000012000e7807 */ /* 0x000fc80000000000 */
[----:B------:R-:W-:-:S13]  /*3ce0*/  ISETP.GE.AND P0, PT, R2, R14, PT ;  /* 0x0000000e0200720c */ /* 0x000fda0003f06270 */
[----:B------:R-:W-:Y:S05]  /*3cf0*/  @P0 BRA `(.L_x_39) ;  /* 0x0000000000880947 */ /* 0x000fea0003800000 */
[C---:B------:R-:W-:Y:S01]  /*3d00*/  SHF.L.U64.HI R3, R5.reuse, 0xb, R18 ;  /* 0x0000000b05037819 */ /* 0x040fe20000010212 */
[----:B------:R-:W-:Y:S01]  /*3d10*/  IMAD.SHL.U32 R13, R5, 0x800, RZ ;  /* 0x00000800050d7824 */ /* 0x000fe200078e00ff */
[----:B------:R-:W-:Y:S01]  /*3d20*/  IADD3 R0, PT, PT, RZ, -R15, -R14 ;  /* 0x8000000fff007210 */ /* 0x000fe20007ffe80e */
[----:B------:R-:W-:Y:S01]  /*3d30*/  IMAD.MOV.U32 R7, RZ, RZ, R2 ;  /* 0x000000ffff077224 */ /* 0x000fe200078e0002 */
[----:B------:R-:W-:Y:S01]  /*3d40*/  CS2R R20, SRZ ;  /* 0x0000000000147805 */ /* 0x000fe2000001ff00 */
[----:B------:R-:W-:Y:S01]  /*3d50*/  IMAD.MOV.U32 R6, RZ, RZ, RZ ;  /* 0x000000ffff067224 */ /* 0x000fe200078e00ff */
[----:B------:R-:W-:Y:S01]  /*3d60*/  LOP3.LUT R19, R3, 0x80000000, RZ, 0xfc, !PT ;  /* 0x8000000003137812 */ /* 0x000fe200078efcff */
[----:B------:R-:W0:Y:S01]  /*3d70*/  LDCU.64 UR4, c[0x0][0x358] ;  /* 0x00006b00ff0477ac */ /* 0x000e220008000a00 */
[----:B------:R-:W-:-:S05]  /*3d80*/  NOP ;  /* 0x0000000000007918 */ /* 0x000fca0000000000 */
.L_x_40:
[----:B------:R-:W1:Y:S02]  /*3d90*/  LDC.64 R2, c[0x4][RZ] ;  /* 0x01000000ff027b82 */ /* 0x000e640000000a00 */
[----:B-1----:R-:W-:-:S06]  /*3da0*/  IMAD.WIDE R2, R7, 0x8, R2 ;  /* 0x0000000807027825 */ /* 0x002fcc00078e0202 */
[----:B0-----:R-:W2:Y:S01]  /*3db0*/  LDG.E.64.CONSTANT R2, desc[UR4][R2.64] ;  /* 0x0000000402027981 */ /* 0x001ea2000c1e9b00 */
[----:B------:R-:W-:Y:S02]  /*3dc0*/  VIADD R0, R0, 0x1 ;  /* 0x0000000100007836 */ /* 0x000fe40000000000 */
[----:B------:R-:W-:Y:S02]  /*3dd0*/  VIADD R7, R7, 0x1 ;  /* 0x0000000107077836 */ /* 0x000fe40000000000 */
[----:B--2---:R-:W-:-:S04]  /*3de0*/  IMAD.WIDE.U32 R4, P2, R2, R13, R20 ;  /* 0x0000000d02047225 */ /* 0x004fc80007840014 */
[----:B------:R-:W-:Y:S02]  /*3df0*/  IMAD R9, R2, R19, RZ ;  /* 0x0000001302097224 */ /* 0x000fe400078e02ff */
[CC--:B------:R-:W-:Y:S02]  /*3e00*/  IMAD R20, R3.reuse, R13.reuse, RZ ;  /* 0x0000000d03147224 */ /* 0x0c0fe400078e02ff */
[----:B------:R-:W-:Y:S01]  /*3e10*/  IMAD.HI.U32 R21, R3, R13, RZ ;  /* 0x0000000d03157227 */ /* 0x000fe200078e00ff */
[----:B------:R-:W-:-:S03]  /*3e20*/  IADD3 R5, P0, PT, R9, R5, RZ ;  /* 0x0000000509057210 */ /* 0x000fc60007f1e0ff */
[----:B------:R-:W-:Y:S01]  /*3e30*/  IMAD R9, R6, 0x8, R1 ;  /* 0x0000000806097824 */ /* 0x000fe200078e0201 */
[----:B------:R-:W-:Y:S01]  /*3e40*/  IADD3 R5, P1, PT, R20, R5, RZ ;  /* 0x0000000514057210 */ /* 0x000fe20007f3e0ff */
[----:B------:R-:W-:-:S04]  /*3e50*/  IMAD.HI.U32 R20, R2, R19, RZ ;  /* 0x0000001302147227 */ /* 0x000fc800078e00ff */
[----:B------:R-:W-:Y:S01]  /*3e60*/  IMAD.X R2, RZ, RZ, R20, P2 ;  /* 0x000000ffff027224 */ /* 0x000fe200010e0614 */
[----:B------:R1:W-:Y:S01]  /*3e70*/  STL.64 [R9], R4 ;  /* 0x0000000409007387 */ /* 0x0003e20000100a00 */
[----:B------:R-:W-:-:S03]  /*3e80*/  IMAD.HI.U32 R22, R3, R19, RZ ;  /* 0x0000001303167227 */ /* 0x000fc600078e00ff */
[----:B------:R-:W-:Y:S01]  /*3e90*/  IADD3.X R2, P0, PT, R21, R2, RZ, P0, !PT ;  /* 0x0000000215027210 */ /* 0x000fe2000071e4ff */
[----:B------:R-:W-:Y:S02]  /*3ea0*/  IMAD R3, R3, R19, RZ ;  /* 0x0000001303037224 */ /* 0x000fe400078e02ff */
[----:B------:R-:W-:-:S03]  /*3eb0*/  VIADD R6, R6, 0x1 ;  /* 0x0000000106067836 */ /* 0x000fc60000000000 */
[----:B------:R-:W-:Y:S01]  /*3ec0*/  IADD3.X R20, P1, PT, R3, R2, RZ, P1, !PT ;  /* 0x0000000203147210 */ /* 0x000fe20000f3e4ff */
[----:B------:R-:W-:Y:S01]  /*3ed0*/  IMAD.X R2, RZ, RZ, R22, P0 ;  /* 0x000000ffff027224 */ /* 0x000fe200000e0616 */
[----:B------:R-:W-:-:S04]  /*3ee0*/  ISETP.NE.AND P0, PT, R0, -0xf, PT ;  /* 0xfffffff10000780c */ /* 0x000fc80003f05270 */
[----:B------:R-:W-:-:S09]  /*3ef0*/  IADD3.X R21, PT, PT, RZ, R2, RZ, P1, !PT ;  /* 0x00000002ff157210 */ /* 0x000fd20000ffe4ff */
[----:B-1----:R-:W-:Y:S05]  /*3f00*/  @P0 BRA `(.L_x_40) ;  /* 0xfffffffc00a00947 */ /* 0x002fea000383ffff */
[----:B------:R-:W-:-:S07]  /*3f10*/  IMAD.MOV.U32 R2, RZ, RZ, R14 ;  /* 0x000000ffff027224 */ /* 0x000fce00078e000e */
.L_x_39:
[----:B------:R-:W-:Y:S01]  /*3f20*/  LOP3.LUT P0, R23, R11, 0x3f, RZ, 0xc0, !PT ;  /* 0x0000003f0b177812 */ /* 0x000fe2000780c0ff */
[----:B------:R-:W-:-:S04]  /*3f30*/  IMAD.IADD R0, R15, 0x1, R2 ;  /* 0x000000010f007824 */ /* 0x000fc800078e0202 */
[----:B------:R-:W-:-:S05]  /*3f40*/  IMAD.U32 R19, R0, 0x8, R1 ;  /* 0x0000000800137824 */ /* 0x000fca00078e0001 */
[----:B------:R0:W-:Y:S04]  /*3f50*/  STL.64 [R19+-0x78], R20 ;  /* 0xffff881413007387 */ /* 0x0001e80000100a00 */
[----:B------:R-:W2:Y:S04]  /*3f60*/  @P0 LDL.64 R6, [R1+0x8] ;  /* 0x0000080001060983 */ /* 0x000ea80000100a00 */
[----:B------:R-:W3:Y:S04]  /*3f70*/  LDL.64 R14, [R1+0x10] ;  /* 0x00001000010e7983 */ /* 0x000ee80000100a00 */
[----:B------:R-:W4:Y:S01]  /*3f80*/  LDL.64 R2, [R1+0x18] ;  /* 0x0000180001027983 */ /* 0x000f220000100a00 */
[----:B------:R-:W-:-:S02]  /*3f90*/  @P0 LOP3.LUT R0, R23, 0x3f, RZ, 0x3c, !PT ;  /* 0x0000003f17000812 */ /* 0x000fc400078e3cff */
[--C-:B--2---:R-:W-:Y:S02]  /*3fa0*/  @P0 SHF.R.U64 R5, R6, 0x1, R7.reuse ;  /* 0x0000000106050819 */ /* 0x104fe40000001207 */
[----:B------:R-:W-:Y:S02]  /*3fb0*/  @P0 SHF.R.U32.HI R7, RZ, 0x1, R7 ;  /* 0x00000001ff070819 */ /* 0x000fe40000011607 */
[--C-:B---3--:R-:W-:Y:S02]  /*3fc0*/  @P0 SHF.R.U32.HI R13, RZ, 0x1, R15.reuse ;  /* 0x00000001ff0d0819 */ /* 0x108fe4000001160f */
[C---:B------:R-:W-:Y:S02]  /*3fd0*/  @P0 SHF.R.U64 R11, R14.reuse, 0x1, R15 ;  /* 0x000000010e0b0819 */ /* 0x040fe4000000120f */
[----:B------:R-:W-:Y:S02]  /*3fe0*/  @P0 SHF.L.U32 R9, R14, R23, RZ ;  /* 0x000000170e090219 */ /* 0x000fe400000006ff */
[----:B------:R-:W-:-:S02]  /*3ff0*/  @P0 SHF.R.U64 R4, R5, R0, R7 ;  /* 0x0000000005040219 */ /* 0x000fc40000001207 */
[-C--:B------:R-:W-:Y:S02]  /*4000*/  @P0 SHF.L.U64.HI R6, R14, R23.reuse, R15 ;  /* 0x000000170e060219 */ /* 0x080fe4000001020f */
[-C--:B------:R-:W-:Y:S02]  /*4010*/  @P0 SHF.R.U32.HI R5, RZ, R0.reuse, R7 ;  /* 0x00000000ff050219 */ /* 0x080fe40000011607 */
[----:B----4-:R-:W-:Y:S02]  /*4020*/  @P0 SHF.L.U32 R7, R2, R23, RZ ;  /* 0x0000001702070219 */ /* 0x010fe400000006ff */
[----:B0-----:R-:W-:Y:S02]  /*4030*/  @P0 SHF.R.U64 R20, R11, R0, R13 ;  /* 0x000000000b140219 */ /* 0x001fe4000000120d */
[----:B------:R-:W-:Y:S02]  /*4040*/  @P0 LOP3.LUT R14, R9, R4, RZ, 0xfc, !PT ;  /* 0x00000004090e0212 */ /* 0x000fe400078efcff */
[----:B------:R-:W-:-:S02]  /*4050*/  @P0 LOP3.LUT R15, R6, R5, RZ, 0xfc, !PT ;  /* 0x00000005060f0212 */ /* 0x000fc400078efcff */
[----:B------:R-:W-:Y:S02]  /*4060*/  @P0 SHF.L.U64.HI R5, R2, R23, R3 ;  /* 0x0000001702050219 */ /* 0x000fe40000010203 */
[----:B------:R-:W-:Y:S01]  /*4070*/  @P0 LOP3.LUT R2, R7, R20, RZ, 0xfc, !PT ;  /* 0x0000001407020212 */ /* 0x000fe200078efcff */
[C---:B------:R-:W-:Y:S01]  /*4080*/  IMAD.SHL.U32 R7, R14.reuse, 0x4, RZ ;  /* 0x000000040e077824 */ /* 0x040fe200078e00ff */
[----:B------:R-:W-:Y:S02]  /*4090*/  @P0 SHF.R.U32.HI R0, RZ, R0, R13 ;  /* 0x00000000ff000219 */ /* 0x000fe4000001160d */
[----:B------:R-:W-:Y:S02]  /*40a0*/  SHF.L.U64.HI R13, R14, 0x2, R15 ;  /* 0x000000020e0d7819 */ /* 0x000fe4000001020f */
[----:B------:R-:W-:Y:S02]  /*40b0*/  @P0 LOP3.LUT R3, R5, R0, RZ, 0xfc, !PT ;  /* 0x0000000005030212 */ /* 0x000fe400078efcff */
[----:B------:R-:W-:-:S02]  /*40c0*/  SHF.L.W.U32.HI R15, R15, 0x2, R2 ;  /* 0x000000020f0f7819 */ /* 0x000fc40000010e02 */
[----:B------:R-:W-:Y:S02]  /*40d0*/  IADD3 RZ, P0, PT, RZ, -R7, RZ ;  /* 0x80000007ffff7210 */ /* 0x000fe40007f1e0ff */
[----:B------:R-:W-:Y:S02]  /*40e0*/  LOP3.LUT R0, RZ, R13, RZ, 0x33, !PT ;  /* 0x0000000dff007212 */ /* 0x000fe400078e33ff */
[----:B------:R-:W-:Y:S02]  /*40f0*/  SHF.L.W.U32.HI R2, R2, 0x2, R3 ;  /* 0x0000000202027819 */ /* 0x000fe40000010e03 */
[----:B------:R-:W-:Y:S02]  /*4100*/  LOP3.LUT R4, RZ, R15, RZ, 0x33, !PT ;  /* 0x0000000fff047212 */ /* 0x000fe400078e33ff */
[----:B------:R-:W-:Y:S02]  /*4110*/  IADD3.X R0, P0, PT, RZ, R0, RZ, P0, !PT ;  /* 0x00000000ff007210 */ /* 0x000fe4000071e4ff */
[----:B------:R-:W-:-:S02]  /*4120*/  LOP3.LUT R5, RZ, R2, RZ, 0x33, !PT ;  /* 0x00000002ff057212 */ /* 0x000fc400078e33ff */
[----:B------:R-:W-:Y:S02]  /*4130*/  IADD3.X R4, P1, PT, RZ, R4, RZ, P0, !PT ;  /* 0x00000004ff047210 */ /* 0x000fe4000073e4ff */
[----:B------:R-:W-:-:S03]  /*4140*/  ISETP.GT.U32.AND P2, PT, R15, -0x1, PT ;  /* 0xffffffff0f00780c */ /* 0x000fc60003f44070 */
[----:B------:R-:W-:Y:S01]  /*4150*/  IMAD.X R5, RZ, RZ, R5, P1 ;  /* 0x000000ffff057224 */ /* 0x000fe200008e0605 */
[----:B------:R-:W-:-:S04]  /*4160*/  ISETP.GT.AND.EX P0, PT, R2, -0x1, PT, P2 ;  /* 0xffffffff0200780c */ /* 0x000fc80003f04320 */
[----:B------:R-:W-:Y:S02]  /*4170*/  SEL R11, R2, R5, P0 ;  /* 0x00000005020b7207 */ /* 0x000fe40000000000 */
[----:B------:R-:W-:Y:S02]  /*4180*/  SEL R9, R15, R4, P0 ;  /* 0x000000040f097207 */ /* 0x000fe40000000000 */
[----:B------:R-:W-:Y:S02]  /*4190*/  ISETP.NE.U32.AND P1, PT, R11, RZ, PT ;  /* 0x000000ff0b00720c */ /* 0x000fe40003f25070 */
[----:B------:R-:W-:Y:S02]  /*41a0*/  SEL R14, R13, R0, P0 ;  /* 0x000000000d0e7207 */ /* 0x000fe40000000000 */
[----:B------:R-:W-:Y:S01]  /*41b0*/  SEL R4, R9, R11, !P1 ;  /* 0x0000000b09047207 */ /* 0x000fe20004800000 */
[----:B------:R-:W-:-:S05]  /*41c0*/  @!P0 IMAD.MOV R7, RZ, RZ, -R7 ;  /* 0x000000ffff078224 */ /* 0x000fca00078e0a07 */
[----:B------:R-:W0:Y:S02]  /*41d0*/  FLO.U32 R4, R4 ;  /* 0x0000000400047300 */ /* 0x000e2400000e0000 */
[C---:B0-----:R-:W-:Y:S02]  /*41e0*/  IADD3 R5, PT, PT, -R4.reuse, 0x1f, RZ ;  /* 0x0000001f04057810 */ /* 0x041fe40007ffe1ff */
[----:B------:R-:W-:Y:S02]  /*41f0*/  IADD3 R6, PT, PT, -R4, 0x3f, RZ ;  /* 0x0000003f04067810 */ /* 0x000fe40007ffe1ff */
[----:B------:R-:W-:-:S04]  /*4200*/  @P1 IADD3 R6, PT, PT, R5, RZ, RZ ;  /* 0x000000ff05061210 */ /* 0x000fc80007ffe0ff */
[----:B------:R-:W-:-:S13]  /*4210*/  ISETP.NE.AND P1, PT, R6, RZ, PT ;  /* 0x000000ff0600720c */ /* 0x000fda0003f25270 */
[----:B------:R-:W-:Y:S05]  /*4220*/  @!P1 BRA `(.L_x_41) ;  /* 0x0000000000289947 */ /* 0x000fea0003800000 */
[C---:B------:R-:W-:Y:S02]  /*4230*/  LOP3.LUT R0, R6.reuse, 0x3f, RZ, 0xc0, !PT ;  /* 0x0000003f06007812 */ /* 0x040fe400078ec0ff */
[--C-:B------:R-:W-:Y:S02]  /*4240*/  SHF.R.U64 R5, R7, 0x1, R14.reuse ;  /* 0x0000000107057819 */ /* 0x100fe4000000120e */
[----:B------:R-:W-:Y:S02]  /*4250*/  SHF.R.U32.HI R7, RZ, 0x1, R14 ;  /* 0x00000001ff077819 */ /* 0x000fe4000001160e */
[----:B------:R-:W-:Y:S02]  /*4260*/  LOP3.LUT R4, R6, 0x3f, RZ, 0xc, !PT ;  /* 0x0000003f06047812 */ /* 0x000fe400078e0cff */
[CC--:B------:R-:W-:Y:S02]  /*4270*/  SHF.L.U64.HI R11, R9.reuse, R0.reuse, R11 ;  /* 0x00000000090b7219 */ /* 0x0c0fe4000001020b */
[----:B------:R-:W-:-:S02]  /*4280*/  SHF.L.U32 R9, R9, R0, RZ ;  /* 0x0000000009097219 */ /* 0x000fc400000006ff */
[-CC-:B------:R-:W-:Y:S02]  /*4290*/  SHF.R.U64 R0, R5, R4.reuse, R7.reuse ;  /* 0x0000000405007219 */ /* 0x180fe40000001207 */
[----:B------:R-:W-:Y:S02]  /*42a0*/  SHF.R.U32.HI R4, RZ, R4, R7 ;  /* 0x00000004ff047219 */ /* 0x000fe40000011607 */
[----:B------:R-:W-:Y:S02]  /*42b0*/  LOP3.LUT R9, R9, R0, RZ, 0xfc, !PT ;  /* 0x0000000009097212 */ /* 0x000fe400078efcff */
[----:B------:R-:W-:-:S07]  /*42c0*/  LOP3.LUT R11, R11, R4, RZ, 0xfc, !PT ;  /* 0x000000040b0b7212 */ /* 0x000fce00078efcff */
.L_x_41:
[----:B------:R-:W-:-:S04]  /*42d0*/  IMAD.WIDE.U32 R14, R9, 0x2168c235, RZ ;  /* 0x2168c235090e7825 */ /* 0x000fc800078e00ff */
[----:B------:R-:W-:Y:S01]  /*42e0*/  IMAD.MOV.U32 R4, RZ, RZ, R15 ;  /* 0x000000ffff047224 */ /* 0x000fe200078e000f */
[----:B------:R-:W-:Y:S01]  /*42f0*/  IADD3 RZ, P1, PT, R14, R14, RZ ;  /* 0x0000000e0eff7210 */ /* 0x000fe20007f3e0ff */
[----:B------:R-:W-:Y:S02]  /*4300*/  IMAD.MOV.U32 R5, RZ, RZ, RZ ;  /* 0x000000ffff057224 */ /* 0x000fe400078e00ff */
[----:B------:R-:W-:-:S04]  /*4310*/  IMAD.HI.U32 R0, R11, -0x36f0255e, RZ ;  /* 0xc90fdaa20b007827 */ /* 0x000fc800078e00ff */
[----:B------:R-:W-:-:S04]  /*4320*/  IMAD.WIDE.U32 R4, R9, -0x36f0255e, R4 ;  /* 0xc90fdaa209047825 */ /* 0x000fc800078e0004 */
[----:B------:R-:W-:-:S04]  /*4330*/  IMAD.WIDE.U32 R4, P2, R11, 0x2168c235, R4 ;  /* 0x2168c2350b047825 */ /* 0x000fc80007840004 */
[----:B------:R-:W-:Y:S01]  /*4340*/  IMAD R11, R11, -0x36f0255e, RZ ;  /* 0xc90fdaa20b0b7824 */ /* 0x000fe200078e02ff */
[----:B------:R-:W-:Y:S01]  /*4350*/  IADD3.X RZ, P1, PT, R4, R4, RZ, P1, !PT ;  /* 0x0000000404ff7210 */ /* 0x000fe20000f3e4ff */
[----:B------:R-:W-:-:S03]  /*4360*/  IMAD.X R0, RZ, RZ, R0, P2 ;  /* 0x000000ffff007224 */ /* 0x000fc600010e0600 */
[----:B------:R-:W-:-:S04]  /*4370*/  IADD3 R5, P2, PT, R11, R5, RZ ;  /* 0x000000050b057210 */ /* 0x000fc80007f5e0ff */
[C---:B------:R-:W-:Y:S01]  /*4380*/  ISETP.GT.U32.AND P3, PT, R5.reuse, RZ, PT ;  /* 0x000000ff0500720c */ /* 0x040fe20003f64070 */
[----:B------:R-:W-:Y:S01]  /*4390*/  IMAD.X R0, RZ, RZ, R0, P2 ;  /* 0x000000ffff007224 */ /* 0x000fe200010e0600 */
[----:B------:R-:W-:-:S04]  /*43a0*/  IADD3.X R4, P2, PT, R5, R5, RZ, P1, !PT ;  /* 0x0000000505047210 */ /* 0x000fc80000f5e4ff */
[C---:B------:R-:W-:Y:S01]  /*43b0*/  ISETP.GT.AND.EX P1, PT, R0.reuse, RZ, PT, P3 ;  /* 0x000000ff0000720c */ /* 0x040fe20003f24330 */
[----:B------:R-:W-:-:S03]  /*43c0*/  IMAD.X R7, R0, 0x1, R0, P2 ;  /* 0x0000000100077824 */ /* 0x000fc600010e0600 */
[----:B------:R-:W-:Y:S02]  /*43d0*/  SEL R4, R4, R5, P1 ;  /* 0x0000000504047207 */ /* 0x000fe40000800000 */
[----:B------:R-:W-:Y:S02]  /*43e0*/  SEL R5, R7, R0, P1 ;  /* 0x0000000007057207 */ /* 0x000fe40000800000 */
[----:B------:R-:W-:Y:S02]  /*43f0*/  IADD3 R0, P2, PT, R4, 0x1, RZ ;  /* 0x0000000104007810 */ /* 0x000fe40007f5e0ff */
[----:B------:R-:W-:Y:S02]  /*4400*/  SEL R7, RZ, 0xffffffff, !P1 ;  /* 0xffffffffff077807 */ /* 0x000fe40004800000 */
[----:B------:R-:W-:Y:S01]  /*4410*/  LOP3.LUT P1, R18, R18, 0x80000000, RZ, 0xc0, !PT ;  /* 0x8000000012127812 */ /* 0x000fe2000782c0ff */
[----:B------:R-:W-:Y:S01]  /*4420*/  IMAD.X R5, RZ, RZ, R5, P2 ;  /* 0x000000ffff057224 */ /* 0x000fe200010e0605 */
[----:B------:R-:W-:-:S02]  /*4430*/  IADD3 R6, PT, PT, R7, -R6, RZ ;  /* 0x8000000607067210 */ /* 0x000fc40007ffe0ff */
[----:B------:R-:W-:Y:S02]  /*4440*/  SHF.R.U32.HI R7, RZ, 0x1e, R3 ;  /* 0x0000001eff077819 */ /* 0x000fe40000011603 */
[----:B------:R-:W-:Y:S01]  /*4450*/  SHF.R.U64 R0, R0, 0xa, R5 ;  /* 0x0000000a00007819 */ /* 0x000fe20000001205 */
[----:B------:R-:W-:Y:S01]  /*4460*/  IMAD.SHL.U32 R3, R6, 0x100000, RZ ;  /* 0x0010000006037824 */ /* 0x000fe200078e00ff */
[----:B------:R-:W-:Y:S02]  /*4470*/  LEA.HI R2, R2, R7, RZ, 0x1 ;  /* 0x0000000702027211 */ /* 0x000fe400078f08ff */
[----:B------:R-:W-:Y:S02]  /*4480*/  IADD3 R0, P2, PT, R0, 0x1, RZ ;  /* 0x0000000100007810 */ /* 0x000fe40007f5e0ff */
[----:B------:R-:W-:Y:S01]  /*4490*/  @!P0 LOP3.LUT R18, R18, 0x80000000, RZ, 0x3c, !PT ;  /* 0x8000000012128812 */ /* 0x000fe200078e3cff */
[----:B------:R-:W-:Y:S01]  /*44a0*/  @P1 IMAD.MOV R2, RZ, RZ, -R2 ;  /* 0x000000ffff021224 */ /* 0x000fe200078e0a02 */
[----:B------:R-:W-:-:S04]  /*44b0*/  LEA.HI.X R5, R5, RZ, RZ, 0x16, P2 ;  /* 0x000000ff05057211 */ /* 0x000fc800010fb4ff */
[--C-:B------:R-:W-:Y:S02]  /*44c0*/  SHF.R.U64 R0, R0, 0x1, R5.reuse ;  /* 0x0000000100007819 */ /* 0x100fe40000001205 */
[----:B------:R-:W-:Y:S02]  /*44d0*/  SHF.R.U32.HI R4, RZ, 0x1, R5 ;  /* 0x00000001ff047819 */ /* 0x000fe40000011605 */
[----:B------:R-:W-:-:S04]  /*44e0*/  IADD3 R5, P2, P3, RZ, RZ, R0 ;  /* 0x000000ffff057210 */ /* 0x000fc80007b5e000 */
[----:B------:R-:W-:-:S04]  /*44f0*/  IADD3.X R3, PT, PT, R3, 0x3fe00000, R4, P2, P3 ;  /* 0x3fe0000003037810 */ /* 0x000fc800017e6404 */
[----:B------:R-:W-:-:S07]  /*4500*/  LOP3.LUT R18, R3, R18, RZ, 0xfc, !PT ;  /* 0x0000001203127212 */ /* 0x000fce00078efcff */
.L_x_38:
[----:B------:R-:W-:Y:S02]  /*4510*/  IMAD.MOV.U32 R9, RZ, RZ, 0x0 ;  /* 0x00000000ff097424 */ /* 0x000fe400078e00ff */
[----:B------:R-:W-:Y:S02]  /*4520*/  IMAD.MOV.U32 R0, RZ, RZ, R2 ;  /* 0x000000ffff007224 */ /* 0x000fe400078e0002 */
[----:B------:R-:W-:Y:S02]  /*4530*/  IMAD.MOV.U32 R2, RZ, RZ, R5 ;  /* 0x000000ffff027224 */ /* 0x000fe400078e0005 */
[----:B------:R-:W-:Y:S01]  /*4540*/  IMAD.MOV.U32 R3, RZ, RZ, R18 ;  /* 0x000000ffff037224 */ /* 0x000fe200078e0012 */
[----:B------:R-:W-:Y:S06]  /*4550*/  RET.REL.NODEC R8 `(emd_many_series_one_param_time_major_f32) ;  /* 0xffffffb808a87950 */ /* 0x000fec0003c3ffff */
.L_x_42:
[----:B------:R-:W-:-:S00]  /*4560*/  BRA `(.L_x_42) ;  /* 0xfffffffc00fc7947 */ /* 0x000fc0000383ffff */
[----:B------:R-:W-:-:S00]  /*4570*/  NOP ;  /* 0x0000000000007918 */ /* 0x000fc00000000000 */
        /* <DEDUP_REMOVED lines=8> */
.L_x_108:


//--------------------- .text.emd_batch_f32       --------------------------
	.section	.text.emd_batch_f32,"ax",@progbits
	.align	128
        .global         emd_batch_f32
        .type           emd_batch_f32,@function
        .size           emd_batch_f32,(.L_x_112 - emd_batch_f32)
        .other          emd_batch_f32,@"STO_CUDA_ENTRY STV_DEFAULT"
emd_batch_f32:
.text.emd_batch_f32:
[----:B------:R-:W0:Y:S01]  /*0000*/  LDC R1, c[0x0][0x37c] ;  /* 0x0000df00ff017b82 */ /* 0x000e220000000800 */
[----:B------:R-:W1:Y:S07]  /*0010*/  S2R R3, SR_TID.X ;  /* 0x0000000000037919 */ /* 0x000e6e0000002100 */
[----:B------:R-:W1:Y:S01]  /*0020*/  S2UR UR4, SR_CTAID.X ;  /* 0x00000000000479c3 */ /* 0x000e620000002500 */
[----:B------:R-:W2:Y:S01]  /*0030*/  LDCU UR5, c[0x0][0x3a4] ;  /* 0x00007480ff0577ac */ /* 0x000ea20008000800 */
[----:B0-----:R-:W-:Y:S01]  /*0040*/  VIADD R1, R1, 0xffffffd8 ;  /* 0xffffffd801017836 */ /* 0x001fe20000000000 */
[----:B------:R-:W0:Y:S05]  /*0050*/  LDCU UR10, c[0x0][0x3a8] ;  /* 0x00007500ff0a77ac */ /* 0x000e2a0008000800 */
[----:B------:R-:W1:Y:S02]  /*0060*/  LDC R0, c[0x0][0x360] ;  /* 0x0000d800ff007b82 */ /* 0x000e640000000800 */
[----:B-1----:R-:W-:-:S05]  /*0070*/  IMAD R0, R0, UR4, R3 ;  /* 0x0000000400007c24 */ /* 0x002fca000f8e0203 */
[----:B--2---:R-:W-:-:S13]  /*0080*/  ISETP.GE.AND P0, PT, R0, UR5, PT ;  /* 0x0000000500007c0c */ /* 0x004fda000bf06270 */
[----:B0-----:R-:W-:Y:S05]  /*0090*/  @P0 EXIT ;  /* 0x000000000000094d */ /* 0x001fea0003800000 */
[----:B------:R-:W0:Y:S01]  /*00a0*/  LDCU UR7, c[0x0][0x3a0] ;  /* 0x00007400ff0777ac */ /* 0x000e220008000800 */
[----:B------:R-:W1:Y:S01]  /*00b0*/  LDCU.128 UR12, c[0x0][0x3b0] ;  /* 0x00007600ff0c77ac */ /* 0x000e620008000c00 */
[----:B------:R-:W2:Y:S01]  /*00c0*/  LDCU.64 UR16, c[0x0][0x3c0] ;  /* 0x00007800ff1077ac */ /* 0x000ea20008000a00 */
[----:B------:R-:W3:Y:S01]  /*00d0*/  LDCU.64 UR8, c[0x0][0x358] ;  /* 0x00006b00ff0877ac */ /* 0x000ee20008000a00 */
[----:B0-----:R-:W-:Y:S01]  /*00e0*/  IMAD R2, R0, UR7, RZ ;  /* 0x0000000700027c24 */ /* 0x001fe2000f8e02ff */
[----:B------:R-:W-:-:S03]  /*00f0*/  UISETP.GE.AND UP0, UPT, UR7, 0x1, UPT ;  /* 0x000000010700788c */ /* 0x000fc6000bf06270 */
[----:B------:R-:W-:-:S03]  /*0100*/  IMAD.WIDE R2, R2, 0x4, RZ ;  /* 0x0000000402027825 */ /* 0x000fc600078e02ff */
[C---:B-1----:R-:W-:Y:S02]  /*0110*/  IADD3 R16, P0, PT, R2.reuse, UR12, RZ ;  /* 0x0000000c02107c10 */ /* 0x042fe4000ff1e0ff */
[C---:B------:R-:W-:Y:S02]  /*0120*/  IADD3 R18, P1, PT, R2.reuse, UR14, RZ ;  /* 0x0000000e02127c10 */ /* 0x040fe4000ff3e0ff */
[----:B--2---:R-:W-:Y:S02]  /*0130*/  IADD3 R20, P2, PT, R2, UR16, RZ ;  /* 0x0000001002147c10 */ /* 0x004fe4000ff5e0ff */
[C---:B------:R-:W-:Y:S02]  /*0140*/  IADD3.X R17, PT, PT, R3.reuse, UR13, RZ, P0, !PT ;  /* 0x0000000d03117c10 */ /* 0x040fe400087fe4ff */
[C---:B------:R-:W-:Y:S02]  /*0150*/  IADD3.X R19, PT, PT, R3.reuse, UR15, RZ, P1, !PT ;  /* 0x0000000f03137c10 */ /* 0x040fe40008ffe4ff */
[----:B------:R-:W-:Y:S01]  /*0160*/  IADD3.X R21, PT, PT, R3, UR17, RZ, P2, !PT ;  /* 0x0000001103157c10 */ /* 0x000fe200097fe4ff */
[----:B---3--:R-:W-:Y:S06]  /*0170*/  BRA.U !UP0, `(.L_x_43) ;  /* 0x0000000d08787547 */ /* 0x008fec000b800000 */
[----:B------:R-:W-:Y:S01]  /*0180*/  UISETP.GE.U32.AND UP0, UPT, UR7, 0x10, UPT ;  /* 0x000000100700788c */ /* 0x000fe2000bf06070 */
[----:B------:R-:W-:Y:S01]  /*0190*/  IMAD.MOV.U32 R7, RZ, RZ, RZ ;  /* 0x000000ffff077224 */ /* 0x000fe200078e00ff */
[----:B------:R-:W-:-:S04]  /*01a0*/  ULOP3.LUT UR5, UR7, 0xf, URZ, 0xc0, !UPT ;  /* 0x0000000f07057892 */ /* 0x000fc8000f8ec0ff */
[----:B------:R-:W-:-:S03]  /*01b0*/  UISETP.NE.AND UP1, UPT, UR5, URZ, UPT ;  /* 0x000000ff0500728c */ /* 0x000fc6000bf25270 */
[----:B------:R-:W-:Y:S08]  /*01c0*/  BRA.U !UP0, `(.L_x_44) ;  /* 0x0000000108747547 */ /* 0x000ff0000b800000 */
[----:B------:R-:W-:Y:S01]  /*01d0*/  ULOP3.LUT UR4, UR7, 0x7ffffff0, URZ, 0xc0, !UPT ;  /* 0x7ffffff007047892 */ /* 0x000fe2000f8ec0ff */
[----:B------:R-:W-:Y:S01]  /*01e0*/  IADD3 R6, P0, PT, R16, 0x20, RZ ;  /* 0x0000002010067810 */ /* 0x000fe20007f1e0ff */
[----:B------:R-:W-:Y:S02]  /*01f0*/  IMAD.MOV.U32 R11, RZ, RZ, 0x7fffffff ;  /* 0x7fffffffff0b7424 */ /* 0x000fe400078e00ff */
[----:B------:R-:W-:Y:S02]  /*0200*/  UIADD3 UR6, UPT, UPT, -UR4, URZ, URZ ;  /* 0x000000ff04067290 */ /* 0x000fe4000fffe1ff */
[----:B------:R-:W-:Y:S02]  /*0210*/  IMAD.X R9, RZ, RZ, R17, P0 ;  /* 0x000000ffff097224 */ /* 0x000fe400000e0611 */
[----:B------:R-:W-:-:S08]  /*0220*/  IMAD.U32 R7, RZ, RZ, UR4 ;  /* 0x00000004ff077e24 */ /* 0x000fd0000f8e00ff */
.L_x_45:
[----:B0-----:R-:W-:Y:S01]  /*0230*/  IMAD.MOV.U32 R4, RZ, RZ, R6 ;  /* 0x000000ffff047224 */ /* 0x001fe200078e0006 */
[----:B------:R-:W-:Y:S01]  /*0240*/  UIADD3 UR6, UPT, UPT, UR6, 0x10, URZ ;  /* 0x0000001006067890 */ /* 0x000fe2000fffe0ff */
[----:B------:R-:W-:-:S03]  /*0250*/  IMAD.MOV.U32 R5, RZ, RZ, R9 ;  /* 0x000000ffff057224 */ /* 0x000fc600078e0009 */
[----:B------:R-:W-:Y:S01]  /*0260*/  UISETP.NE.AND UP2, UPT, UR6, URZ, UPT ;  /* 0x000000ff0600728c */ /* 0x000fe2000bf45270 */
[----:B------:R-:W-:Y:S01]  /*0270*/  IADD3 R6, P0, PT, R4, 0x40, RZ ;  /* 0x0000004004067810 */ /* 0x000fe20007f1e0ff */
[----:B------:R0:W-:Y:S04]  /*0280*/  STG.E desc[UR8][R4.64+-0x20], R11 ;  /* 0xffffe00b04007986 */ /* 0x0001e8000c101908 */
[----:B------:R0:W-:Y:S01]  /*0290*/  STG.E desc[UR8][R4.64+-0x1c], R11 ;  /* 0xffffe40b04007986 */ /* 0x0001e2000c101908 */
[----:B------:R-:W-:-:S03]  /*02a0*/  IMAD.X R9, RZ, RZ, R5, P0 ;  /* 0x000000ffff097224 */ /* 0x000fc600000e0605 */
[----:B------:R0:W-:Y:S04]  /*02b0*/  STG.E desc[UR8][R4.64+-0x18], R11 ;  /* 0xffffe80b04007986 */ /* 0x0001e8000c101908 */
        /* <DEDUP_REMOVED lines=12> */
[----:B------:R0:W-:Y:S01]  /*0380*/  STG.E desc[UR8][R4.64+0x1c], R11 ;  /* 0x00001c0b04007986 */ /* 0x0001e2000c101908 */
[----:B------:R-:W-:Y:S05]  /*0390*/  BRA.U UP2, `(.L_x_45) ;  /* 0xfffffffd02a47547 */ /* 0x000fea000b83ffff */
.L_x_44:
[----:B------:R-:W-:Y:S05]  /*03a0*/  BRA.U !UP1, `(.L_x_46) ;  /* 0x0000000109a47547 */ /* 0x000fea000b800000 */
[----:B------:R-:W-:Y:S02]  /*03b0*/  UISETP.GE.U32.AND UP2, UPT, UR5, 0x8, UPT ;  /* 0x000000080500788c */ /* 0x000fe4000bf46070 */
[----:B------:R-:W-:-:S04]  /*03c0*/  ULOP3.LUT UR6, UR7, 0x7, URZ, 0xc0, !UPT ;  /* 0x0000000707067892 */ /* 0x000fc8000f8ec0ff */
[----:B------:R-:W-:-:S03]  /*03d0*/  UISETP.NE.AND UP3, UPT, UR6, URZ, UPT ;  /* 0x000000ff0600728c */ /* 0x000fc6000bf65270 */
[----:B------:R-:W-:Y:S08]  /*03e0*/  BRA.U !UP2, `(.L_x_47) ;  /* 0x000000010a2c7547 */ /* 0x000ff0000b800000 */
[----:B------:R-:W-:Y:S02]  /*03f0*/  IMAD.MOV.U32 R9, RZ, RZ, 0x7fffffff ;  /* 0x7fffffffff097424 */ /* 0x000fe400078e00ff */
[----:B0-----:R-:W-:-:S04]  /*0400*/  IMAD.WIDE.U32 R4, R7, 0x4, R16 ;  /* 0x0000000407047825 */ /* 0x001fc800078e0010 */
[----:B------:R-:W-:Y:S01]  /*0410*/  VIADD R7, R7, 0x8 ;  /* 0x0000000807077836 */ /* 0x000fe20000000000 */
[----:B------:R1:W-:Y:S04]  /*0420*/  STG.E desc[UR8][R4.64], R9 ;  /* 0x0000000904007986 */ /* 0x0003e8000c101908 */
[----:B------:R1:W-:Y:S04]  /*0430*/  STG.E desc[UR8][R4.64+0x4], R9 ;  /* 0x0000040904007986 */ /* 0x0003e8000c101908 */
[----:B------:R1:W-:Y:S04]  /*0440*/  STG.E desc[UR8][R4.64+0x8], R9 ;  /* 0x0000080904007986 */ /* 0x0003e8000c101908 */
[----:B------:R1:W-:Y:S04]  /*0450*/  STG.E desc[UR8][R4.64+0xc], R9 ;  /* 0x00000c0904007986 */ /* 0x0003e8000c101908 */
[----:B------:R1:W-:Y:S04]  /*0460*/  STG.E desc[UR8][R4.64+0x10], R9 ;  /* 0x0000100904007986 */ /* 0x0003e8000c101908 */
[----:B------:R1:W-:Y:S04]  /*0470*/  STG.E desc[UR8][R4.64+0x14], R9 ;  /* 0x0000140904007986 */ /* 0x0003e8000c101908 */
[----:B------:R1:W-:Y:S04]  /*0480*/  STG.E desc[UR8][R4.64+0x18], R9 ;  /* 0x0000180904007986 */ /* 0x0003e8000c101908 */
[----:B------:R1:W-:Y:S02]  /*0490*/  STG.E desc[UR8][R4.64+0x1c], R9 ;  /* 0x00001c0904007986 */ /* 0x0003e4000c101908 */
.L_x_47:
[----:B------:R-:W-:Y:S05]  /*04a0*/  BRA.U !UP3, `(.L_x_46) ;  /* 0x000000010b647547 */ /* 0x000fea000b800000 */
[----:B------:R-:W-:Y:S02]  /*04b0*/  UISETP.GE.U32.AND UP2, UPT, UR6, 0x4, UPT ;  /* 0x000000040600788c */ /* 0x000fe4000bf46070 */
[----:B------:R-:W-:-:S04]  /*04c0*/  ULOP3.LUT UR4, UR7, 0x3, URZ, 0xc0, !UPT ;  /* 0x0000000307047892 */ /* 0x000fc8000f8ec0ff */
[----:B------:R-:W-:-:S03]  /*04d0*/  UISETP.NE.AND UP3, UPT, UR4, URZ, UPT ;  /* 0x000000ff0400728c */ /* 0x000fc6000bf65270 */
[----:B------:R-:W-:Y:S08]  /*04e0*/  BRA.U !UP2, `(.L_x_48) ;  /* 0x000000010a1c7547 */ /* 0x000ff0000b800000 */
[----:B-1----:R-:W-:Y:S02]  /*04f0*/  IMAD.MOV.U32 R9, RZ, RZ, 0x7fffffff ;  /* 0x7fffffffff097424 */ /* 0x002fe400078e00ff */
[C---:B0-----:R-:W-:Y:S01]  /*0500*/  IMAD.WIDE.U32 R4, R7.reuse, 0x4, R16 ;  /* 0x0000000407047825 */ /* 0x041fe200078e0010 */
[----:B------:R-:W-:-:S04]  /*0510*/  IADD3 R7, PT, PT, R7, 0x4, RZ ;  /* 0x0000000407077810 */ /* 0x000fc80007ffe0ff */
[----:B------:R2:W-:Y:S04]  /*0520*/  STG.E desc[UR8][R4.64], R9 ;  /* 0x0000000904007986 */ /* 0x0005e8000c101908 */
[----:B------:R2:W-:Y:S04]  /*0530*/  STG.E desc[UR8][R4.64+0x4], R9 ;  /* 0x0000040904007986 */ /* 0x0005e8000c101908 */
[----:B------:R2:W-:Y:S04]  /*0540*/  STG.E desc[UR8][R4.64+0x8], R9 ;  /* 0x0000080904007986 */ /* 0x0005e8000c101908 */
[----:B------:R2:W-:Y:S02]  /*0550*/  STG.E desc[UR8][R4.64+0xc], R9 ;  /* 0x00000c0904007986 */ /* 0x0005e4000c101908 */
.L_x_48:
[----:B------:R-:W-:Y:S05]  /*0560*/  BRA.U !UP3, `(.L_x_46) ;  /* 0x000000010b347547 */ /* 0x000fea000b800000 */
[----:B012---:R-:W-:Y:S01]  /*0570*/  IMAD.WIDE.U32 R4, R7, 0x4, R2 ;  /* 0x0000000407047825 */ /* 0x007fe200078e0002 */
[----:B------:R-:W-:-:S03]  /*0580*/  UIADD3 UR4, UPT, UPT, -UR4, URZ, URZ ;  /* 0x000000ff04047290 */ /* 0x000fc6000fffe1ff */
[----:B------:R-:W-:Y:S01]  /*0590*/  IMAD.MOV.U32 R9, RZ, RZ, 0x7fffffff ;  /* 0x7fffffffff097424 */ /* 0x000fe200078e00ff */
[----:B------:R-:W-:-:S04]  /*05a0*/  IADD3 R6, P0, PT, R4, UR12, RZ ;  /* 0x0000000c04067c10 */ /* 0x000fc8000ff1e0ff */
[----:B------:R-:W-:-:S09]  /*05b0*/  IADD3.X R7, PT, PT, R5, UR13, RZ, P0, !PT ;  /* 0x0000000d05077c10 */ /* 0x000fd200087fe4ff */
.L_x_49:
[----:B---3--:R-:W-:Y:S01]  /*05c0*/  IMAD.MOV.U32 R4, RZ, RZ, R6 ;  /* 0x000000ffff047224 */ /* 0x008fe200078e0006 */
[----:B------:R-:W-:Y:S01]  /*05d0*/  UIADD3 UR4, UPT, UPT, UR4, 0x1, URZ ;  /* 0x0000000104047890 */ /* 0x000fe2000fffe0ff */
[--C-:B------:R-:W-:Y:S01]  /*05e0*/  IMAD.MOV.U32 R5, RZ, RZ, R7.reuse ;  /* 0x000000ffff057224 */ /* 0x100fe200078e0007 */
[----:B------:R-:W-:Y:S02]  /*05f0*/  IADD3 R6, P0, PT, R6, 0x4, RZ ;  /* 0x0000000406067810 */ /* 0x000fe40007f1e0ff */
[----:B------:R-:W-:Y:S02]  /*0600*/  UISETP.NE.AND UP2, UPT, UR4, URZ, UPT ;  /* 0x000000ff0400728c */ /* 0x000fe4000bf45270 */
[----:B------:R3:W-:Y:S01]  /*0610*/  STG.E desc[UR8][R4.64], R9 ;  /* 0x0000000904007986 */ /* 0x0007e2000c101908 */
[----:B------:R-:W-:-:S06]  /*0620*/  IMAD.X R7, RZ, RZ, R7, P0 ;  /* 0x000000ffff077224 */ /* 0x000fcc00000e0607 */
[----:B------:R-:W-:Y:S05]  /*0630*/  BRA.U UP2, `(.L_x_49) ;  /* 0xfffffffd02e07547 */ /* 0x000fea000b83ffff */
.L_x_46:
[----:B------:R-:W-:Y:S01]  /*0640*/  IMAD.MOV.U32 R7, RZ, RZ, RZ ;  /* 0x000000ffff077224 */ /* 0x000fe200078e00ff */
[----:B------:R-:W-:Y:S06]  /*0650*/  BRA.U !UP0, `(.L_x_50) ;  /* 0x0000000108747547 */ /* 0x000fec000b800000 */
[----:B------:R-:W-:Y:S01]  /*0660*/  ULOP3.LUT UR6, UR7, 0x7ffffff0, URZ, 0xc0, !UPT ;  /* 0x7ffffff007067892 */ /* 0x000fe2000f8ec0ff */
[----:B------:R-:W-:Y:S01]  /*0670*/  IADD3 R6, P0, PT, R18, 0x20, RZ ;  /* 0x0000002012067810 */ /* 0x000fe20007f1e0ff */
[----:B0-----:R-:W-:Y:S02]  /*0680*/  IMAD.MOV.U32 R11, RZ, RZ, 0x7fffffff ;  /* 0x7fffffffff0b7424 */ /* 0x001fe400078e00ff */
[----:B------:R-:W-:Y:S02]  /*0690*/  UIADD3 UR4, UPT, UPT, -UR6, URZ, URZ ;  /* 0x000000ff06047290 */ /* 0x000fe4000fffe1ff */
[----:B-123--:R-:W-:Y:S02]  /*06a0*/  IMAD.X R9, RZ, RZ, R19, P0 ;  /* 0x000000ffff097224 */ /* 0x00efe400000e0613 */
[----:B------:R-:W-:-:S08]  /*06b0*/  IMAD.U32 R7, RZ, RZ, UR6 ;  /* 0x00000006ff077e24 */ /* 0x000fd0000f8e00ff */
.L_x_51:
[----:B----4-:R-:W-:Y:S01]  /*06c0*/  IMAD.MOV.U32 R4, RZ, RZ, R6 ;  /* 0x000000ffff047224 */ /* 0x010fe200078e0006 */
[----:B------:R-:W-:Y:S01]  /*06d0*/  UIADD3 UR4, UPT, UPT, UR4, 0x10, URZ ;  /* 0x0000001004047890 */ /* 0x000fe2000fffe0ff */
[----:B------:R-:W-:-:S03]  /*06e0*/  IMAD.MOV.U32 R5, RZ, RZ, R9 ;  /* 0x000000ffff057224 */ /* 0x000fc600078e0009 */
[----:B------:R-:W-:Y:S01]  /*06f0*/  UISETP.NE.AND UP2, UPT, UR4, URZ, UPT ;  /* 0x000000ff0400728c */ /* 0x000fe2000bf45270 */
[----:B------:R-:W-:Y:S01]  /*0700*/  IADD3 R6, P0, PT, R4, 0x40, RZ ;  /* 0x0000004004067810 */ /* 0x000fe20007f1e0ff */
[----:B------:R4:W-:Y:S03]  /*0710*/  STG.E desc[UR8][R4.64+-0x20], R11 ;  /* 0xffffe00b04007986 */ /* 0x0009e6000c101908 */
[----:B------:R-:W-:Y:S01]  /*0720*/  IADD3.X R9, PT, PT, RZ, R5, RZ, P0, !PT ;  /* 0x00000005ff097210 */ /* 0x000fe200007fe4ff */
        /* <DEDUP_REMOVED lines=16> */
.L_x_50:
[----:B------:R-:W-:Y:S05]  /*0830*/  BRA.U !UP1, `(.L_x_52) ;  /* 0x0000000109a47547 */ /* 0x000fea000b800000 */
[----:B------:R-:W-:Y:S02]  /*0840*/  UISETP.GE.U32.AND UP2, UPT, UR5, 0x8, UPT ;  /* 0x000000080500788c */ /* 0x000fe4000bf46070 */
[----:B------:R-:W-:-:S04]  /*0850*/  ULOP3.LUT UR6, UR7, 0x7, URZ, 0xc0, !UPT ;  /* 0x0000000707067892 */ /* 0x000fc8000f8ec0ff */
[----:B------:R-:W-:-:S03]  /*0860*/  UISETP.NE.AND UP3, UPT, UR6, URZ, UPT ;  /* 0x000000ff0600728c */ /* 0x000fc6000bf65270 */
[----:B------:R-:W-:Y:S08]  /*0870*/  BRA.U !UP2, `(.L_x_53) ;  /* 0x000000010a2c7547 */ /* 0x000ff0000b800000 */
[----:B-123--:R-:W-:Y:S02]  /*0880*/  IMAD.MOV.U32 R9, RZ, RZ, 0x7fffffff ;  /* 0x7fffffffff097424 */ /* 0x00efe400078e00ff */
[----:B0---4-:R-:W-:-:S04]  /*0890*/  IMAD.WIDE.U32 R4, R7, 0x4, R18 ;  /* 0x0000000407047825 */ /* 0x011fc800078e0012 */
        /* <DEDUP_REMOVED lines=9> */
.L_x_53:
[----:B------:R-:W-:Y:S05]  /*0930*/  BRA.U !UP3, `(.L_x_52) ;  /* 0x000000010b647547 */ /* 0x000fea000b800000 */
[----:B------:R-:W-:Y:S02]  /*0940*/  UISETP.GE.U32.AND UP2, UPT, UR6, 0x4, UPT ;  /* 0x000000040600788c */ /* 0x000fe4000bf46070 */
[----:B------:R-:W-:-:S04]  /*0950*/  ULOP3.LUT UR4, UR7, 0x3, URZ, 0xc0, !UPT ;  /* 0x0000000307047892 */ /* 0x000fc8000f8ec0ff */
[----:B------:R-:W-:-:S03]  /*0960*/  UISETP.NE.AND UP3, UPT, UR4, URZ, UPT ;  /* 0x000000ff0400728c */ /* 0x000fc6000bf65270 */
[----:B------:R-:W-:Y:S08]  /*0970*/  BRA.U !UP2, `(.L_x_54) ;  /* 0x000000010a1c7547 */ /* 0x000ff0000b800000 */
[----:B0123--:R-:W-:Y:S02]  /*0980*/  IMAD.MOV.U32 R9, RZ, RZ, 0x7fffffff ;  /* 0x7fffffffff097424 */ /* 0x00ffe400078e00ff */
[----:B----4-:R-:W-:-:S04]  /*0990*/  IMAD.WIDE.U32 R4, R7, 0x4, R18 ;  /* 0x0000000407047825 */ /* 0x010fc800078e0012 */
[----:B------:R-:W-:Y:S01]  /*09a0*/  VIADD R7, R7, 0x4 ;  /* 0x0000000407077836 */ /* 0x000fe20000000000 */
[----:B------:R0:W-:Y:S04]  /*09b0*/  STG.E desc[UR8][R4.64], R9 ;  /* 0x0000000904007986 */ /* 0x0001e8000c101908 */
[----:B------:R0:W-:Y:S04]  /*09c0*/  STG.E desc[UR8][R4.64+0x4], R9 ;  /* 0x0000040904007986 */ /* 0x0001e8000c101908 */
[----:B------:R0:W-:Y:S04]  /*09d0*/  STG.E desc[UR8][R4.64+0x8], R9 ;  /* 0x0000080904007986 */ /* 0x0001e8000c101908 */
[----:B------:R0:W-:Y:S02]  /*09e0*/  STG.E desc[UR8][R4.64+0xc], R9 ;  /* 0x00000c0904007986 */ /* 0x0001e4000c101908 */
.L_x_54:
[----:B------:R-:W-:Y:S05]  /*09f0*/  BRA.U !UP3, `(.L_x_52) ;  /* 0x000000010b347547 */ /* 0x000fea000b800000 */
[----:B01234-:R-:W-:Y:S01]  /*0a00*/  IMAD.WIDE.U32 R4, R7, 0x4, R2 ;  /* 0x0000000407047825 */ /* 0x01ffe200078e0002 */
[----:B------:R-:W-:-:S03]  /*0a10*/  UIADD3 UR4, UPT, UPT, -UR4, URZ, URZ ;  /* 0x000000ff04047290 */ /* 0x000fc6000fffe1ff */
[----:B------:R-:W-:Y:S01]  /*0a20*/  IMAD.MOV.U32 R9, RZ, RZ, 0x7fffffff ;  /* 0x7fffffffff097424 */ /* 0x000fe200078e00ff */
[----:B------:R-:W-:-:S04]  /*0a30*/  IADD3 R6, P0, PT, R4, UR14, RZ ;  /* 0x0000000e04067c10 */ /* 0x000fc8000ff1e0ff */
[----:B------:R-:W-:-:S09]  /*0a40*/  IADD3.X R7, PT, PT, R5, UR15, RZ, P0, !PT ;  /* 0x0000000f05077c10 */ /* 0x000fd200087fe4ff */
.L_x_55:
[----:B0-----:R-:W-:Y:S01]  /*0a50*/  IMAD.MOV.U32 R4, RZ, RZ, R6 ;  /* 0x000000ffff047224 */ /* 0x001fe200078e0006 */
[----:B------:R-:W-:Y:S01]  /*0a60*/  UIADD3 UR4, UPT, UPT, UR4, 0x1, URZ ;  /* 0x0000000104047890 */ /* 0x000fe2000fffe0ff */
[--C-:B------:R-:W-:Y:S01]  /*0a70*/  IMAD.MOV.U32 R5, RZ, RZ, R7.reuse ;  /* 0x000000ffff057224 */ /* 0x100fe200078e0007 */
[----:B------:R-:W-:Y:S02]  /*0a80*/  IADD3 R6, P0, PT, R6, 0x4, RZ ;  /* 0x0000000406067810 */ /* 0x000fe40007f1e0ff */
[----:B------:R-:W-:Y:S02]  /*0a90*/  UISETP.NE.AND UP2, UPT, UR4, URZ, UPT ;  /* 0x000000ff0400728c */ /* 0x000fe4000bf45270 */
[----:B------:R0:W-:Y:S01]  /*0aa0*/  STG.E desc[UR8][R4.64], R9 ;  /* 0x0000000904007986 */ /* 0x0001e2000c101908 */
[----:B------:R-:W-:-:S06]  /*0ab0*/  IMAD.X R7, RZ, RZ, R7, P0 ;  /* 0x000000ffff077224 */ /* 0x000fcc00000e0607 */
[----:B------:R-:W-:Y:S05]  /*0ac0*/  BRA.U UP2, `(.L_x_55) ;  /* 0xfffffffd02e07547 */ /* 0x000fea000b83ffff */
.L_x_52:
[----:B------:R-:W-:Y:S01]  /*0ad0*/  IMAD.MOV.U32 R7, RZ, RZ, RZ ;  /* 0x000000ffff077224 */ /* 0x000fe200078e00ff */
[----:B------:R-:W-:Y:S06]  /*0ae0*/  BRA.U !UP0, `(.L_x_56) ;  /* 0x0000000108747547 */ /* 0x000fec000b800000 */
[----:B------:R-:W-:Y:S01]  /*0af0*/  ULOP3.LUT UR6, UR7, 0x7ffffff0, URZ, 0xc0, !UPT ;  /* 0x7ffffff007067892 */ /* 0x000fe2000f8ec0ff */
[----:B------:R-:W-:Y:S01]  /*0b00*/  IADD3 R6, P0, PT, R20, 0x20, RZ ;  /* 0x0000002014067810 */ /* 0x000fe20007f1e0ff */
[----:B0---4-:R-:W-:Y:S02]  /*0b10*/  IMAD.MOV.U32 R11, RZ, RZ, 0x7fffffff ;  /* 0x7fffffffff0b7424 */ /* 0x011fe400078e00ff */
[----:B------:R-:W-:Y:S01]  /*0b20*/  UIADD3 UR4, UPT, UPT, -UR6, URZ, URZ ;  /* 0x000000ff06047290 */ /* 0x000fe2000fffe1ff */
[----:B-123--:R-:W-:Y:S01]  /*0b30*/  IADD3.X R9, PT, PT, RZ, R21, RZ, P0, !PT ;  /* 0x00000015ff097210 */ /* 0x00efe200007fe4ff */
[----:B------:R-:W-:-:S10]  /*0b40*/  IMAD.U32 R7, RZ, RZ, UR6 ;  /* 0x00000006ff077e24 */ /* 0x000fd4000f8e00ff */
.L_x_57:
        /* <DEDUP_REMOVED lines=23> */
.L_x_56:
        /* <DEDUP_REMOVED lines=16> */
.L_x_58:
        /* <DEDUP_REMOVED lines=12> */
.L_x_59:
[----:B------:R-:W-:Y:S05]  /*0e80*/  BRA.U !UP1, `(.L_x_43) ;  /* 0x0000000109347547 */ /* 0x000fea000b800000 */
[----:B------:R-:W-:Y:S01]  /*0e90*/  IMAD.WIDE.U32 R2, R7, 0x4, R2 ;  /* 0x0000000407027825 */ /* 0x000fe200078e0002 */
[----:B------:R-:W-:-:S03]  /*0ea0*/  UIADD3 UR4, UPT, UPT, -UR4, URZ, URZ ;  /* 0x000000ff04047290 */ /* 0x000fc6000fffe1ff */
[----:B------:R-:W-:Y:S01]  /*0eb0*/  IMAD.MOV.U32 R7, RZ, RZ, 0x7fffffff ;  /* 0x7fffffffff077424 */ /* 0x000fe200078e00ff */
[----:B01234-:R-:W-:-:S04]  /*0ec0*/  IADD3 R4, P0, PT, R2, UR16, RZ ;  /* 0x0000001002047c10 */ /* 0x01ffc8000ff1e0ff */
[----:B------:R-:W-:-:S09]  /*0ed0*/  IADD3.X R5, PT, PT, R3, UR17, RZ, P0, !PT ;  /* 0x0000001103057c10 */ /* 0x000fd200087fe4ff */
.L_x_60:
[----:B0-----:R-:W-:Y:S01]  /*0ee0*/  IMAD.MOV.U32 R2, RZ, RZ, R4 ;  /* 0x000000ffff027224 */ /* 0x001fe200078e0004 */
[----:B------:R-:W-:Y:S01]  /*0ef0*/  MOV R3, R5 ;  /* 0x0000000500037202 */ /* 0x000fe20000000f00 */
[----:B------:R-:W-:Y:S01]  /*0f00*/  UIADD3 UR4, UPT, UPT, UR4, 0x1, URZ ;  /* 0x0000000104047890 */ /* 0x000fe2000fffe0ff */
[----:B------:R-:W-:-:S03]  /*0f10*/  IADD3 R4, P0, PT, R4, 0x4, RZ ;  /* 0x0000000404047810 */ /* 0x000fc60007f1e0ff */
[----:B------:R0:W-:Y:S01]  /*0f20*/  STG.E desc[UR8][R2.64], R7 ;  /* 0x0000000702007986 */ /* 0x0001e2000c101908 */
[----:B------:R-:W-:Y:S01]  /*0f30*/  UISETP.NE.AND UP0, UPT, UR4, URZ, UPT ;  /* 0x000000ff0400728c */ /* 0x000fe2000bf05270 */
[----:B------:R-:W-:-:S08]  /*0f40*/  IMAD.X R5, RZ, RZ, R5, P0 ;  /* 0x000000ffff057224 */ /* 0x000fd000000e0605 */
[----:B------:R-:W-:Y:S05]  /*0f50*/  BRA.U UP0, `(.L_x_60) ;  /* 0xfffffffd00e07547 */ /* 0x000fea000b83ffff */
.L_x_43:
[----:B------:R-:W5:Y:S08]  /*0f60*/  LDC.64 R24, c[0x0][0x388] ;  /* 0x0000e200ff187b82 */ /* 0x000f700000000a00 */
[----:B------:R-:W1:Y:S08]  /*0f70*/  LDC R6, c[0x0][0x3a8] ;  /* 0x0000ea00ff067b82 */ /* 0x000e700000000800 */
[----:B0-----:R-:W0:Y:S01]  /*0f80*/  LDC.64 R2, c[0x0][0x390] ;  /* 0x0000e400ff027b82 */ /* 0x001e220000000a00 */
[----:B-----5:R-:W-:-:S07]  /*0f90*/  IMAD.WIDE R24, R0, 0x4, R24 ;  /* 0x0000000400187825 */ /* 0x020fce00078e0218 */
[----:B-1234-:R-:W1:Y:S01]  /*0fa0*/  LDC.64 R4, c[0x0][0x398] ;  /* 0x0000e600ff047b82 */ /* 0x01ee620000000a00 */
[----:B------:R-:W2:Y:S01]  /*0fb0*/  LDG.E.CONSTANT R24, desc[UR8][R24.64] ;  /* 0x0000000818187981 */ /* 0x000ea2000c1e9900 */
[----:B0-----:R-:W-:-:S04]  /*0fc0*/  IMAD.WIDE R2, R0, 0x4, R2 ;  /* 0x0000000400027825 */ /* 0x001fc800078e0202 */
[----:B-1----:R-:W-:Y:S01]  /*0fd0*/  IMAD.WIDE R4, R0, 0x4, R4 ;  /* 0x0000000400047825 */ /* 0x002fe200078e0204 */
[----:B--2---:R-:W-:-:S04]  /*0fe0*/  ISETP.GE.AND P0, PT, R24, 0x1, PT ;  /* 0x000000011800780c */ /* 0x004fc80003f06270 */
[----:B------:R-:W-:-:S04]  /*0ff0*/  ISETP.LT.OR P0, PT, R6, RZ, !P0 ;  /* 0x000000ff0600720c */ /* 0x000fc80004701670 */
[----:B------:R-:W-:-:S13]  /*1000*/  ISETP.GE.OR P0, PT, R6, UR7, P0 ;  /* 0x0000000706007c0c */ /* 0x000fda0008706670 */
[----:B------:R-:W-:Y:S05]  /*1010*/  @P0 EXIT ;  /* 0x000000000000094d */ /* 0x000fea0003800000 */
[----:B------:R-:W0:Y:S01]  /*1020*/  I2F.F64.U32 R22, R24 ;  /* 0x0000001800167312 */ /* 0x000e220000201800 */
[----:B------:R-:W-:Y:S01]  /*1030*/  IMAD.MOV.U32 R6, RZ, RZ, 0x1 ;  /* 0x00000001ff067424 */ /* 0x000fe200078e00ff */
[----:B------:R1:W5:Y:S04]  /*1040*/  LDG.E.CONSTANT R25, desc[UR8][R2.64] ;  /* 0x0000000802197981 */ /* 0x000368000c1e9900 */
[----:B------:R2:W5:Y:S01]  /*1050*/  LDG.E.CONSTANT R0, desc[UR8][R4.64] ;  /* 0x0000000804007981 */ /* 0x000562000c1e9900 */
[----:B------:R-:W-:Y:S01]  /*1060*/  UMOV UR4, 0x54442d18 ;  /* 0x54442d1800047882 */ /* 0x000fe20000000000 */
[----:B------:R-:W-:Y:S01]  /*1070*/  UMOV UR5, 0x401921fb ;  /* 0x401921fb00057882 */ /* 0x000fe20000000000 */
[----:B------:R-:W-:Y:S01]  /*1080*/  BSSY.RECONVERGENT B0, `(.L_x_61) ;  /* 0x0000013000007945 */ /* 0x000fe20003800200 */
[----:B0-----:R-:W0:Y:S02]  /*1090*/  MUFU.RCP64H R7, R23 ;  /* 0x0000001700077308 */ /* 0x001e240000001800 */
[----:B0-----:R-:W-:-:S08]  /*10a0*/  DFMA R8, -R22, R6, 1 ;  /* 0x3ff000001608742b */ /* 0x001fd00000000106 */
[----:B------:R-:W-:-:S08]  /*10b0*/  DFMA R8, R8, R8, R8 ;  /* 0x000000080808722b */ /* 0x000fd00000000008 */
[----:B------:R-:W-:-:S08]  /*10c0*/  DFMA R8, R6, R8, R6 ;  /* 0x000000080608722b */ /* 0x000fd00000000006 */
[----:B------:R-:W-:-:S08]  /*10d0*/  DFMA R6, -R22, R8, 1 ;  /* 0x3ff000001606742b */ /* 0x000fd00000000108 */
[----:B------:R-:W-:-:S08]  /*10e0*/  DFMA R6, R8, R6, R8 ;  /* 0x000000060806722b */ /* 0x000fd00000000008 */
[----:B-1----:R-:W-:-:S08]  /*10f0*/  DMUL R2, R6, UR4 ;  /* 0x0000000406027c28 */ /* 0x002fd00008000000 */
[----:B--2---:R-:W-:-:S08]  /*1100*/  DFMA R4, -R22, R2, UR4 ;  /* 0x0000000416047e2b */ /* 0x004fd00008000102 */
        /* <DEDUP_REMOVED lines=9> */
[----:B-----5:R-:W-:Y:S05]  /*11a0*/  CALL.REL.NOINC `($__internal_4_$__cuda_sm20_div_rn_f64_full) ;  /* 0x0000002000547944 */ /* 0x020fea0003c00000 */
.L_x_62:
[----:B------:R-:W-:Y:S05]  /*11b0*/  BSYNC.RECONVERGENT B0 ;  /* 0x0000000000007941 */ /* 0x000fea0003800200 */
.L_x_61:
[----:B------:R-:W-:Y:S01]  /*11c0*/  DSETP.NEU.AND P0, PT, R2, +INF , PT ;  /* 0x7ff000000200742a */ /* 0x000fe20003f0d000 */
[----:B------:R-:W-:-:S13]  /*11d0*/  BSSY.RECONVERGENT B0, `(.L_x_63) ;  /* 0x000001a000007945 */ /* 0x000fda0003800200 */
[----:B------:R-:W-:Y:S01]  /*11e0*/  @!P0 DMUL R28, RZ, +INF ;  /* 0x7ff00000ff1c8828 */ /* 0x000fe20000000000 */
[----:B------:R-:W-:Y:S01]  /*11f0*/  @!P0 IMAD.MOV.U32 R26, RZ, RZ, 0x1 ;  /* 0x00000001ff1a8424 */ /* 0x000fe200078e00ff */
[----:B------:R-:W-:Y:S09]  /*1200*/  @!P0 BRA `(.L_x_64) ;  /* 0x0000000000588947 */ /* 0x000ff20003800000 */
[----:B------:R-:W-:Y:S01]  /*1210*/  UMOV UR4, 0x6dc9c883 ;  /* 0x6dc9c88300047882 */ /* 0x000fe20000000000 */
[----:B------:R-:W-:Y:S01]  /*1220*/  UMOV UR5, 0x3fe45f30 ;  /* 0x3fe45f3000057882 */ /* 0x000fe20000000000 */
[C---:B------:R-:W-:Y:S01]  /*1230*/  DSETP.GE.AND P0, PT, R2.reuse, 2.14748364800000000000e+09, PT ;  /* 0x41e000000200742a */ /* 0x040fe20003f06000 */
[----:B------:R-:W-:Y:S01]  /*1240*/  BSSY.RECONVERGENT B1, `(.L_x_65) ;  /* 0x0000011000017945 */ /* 0x000fe20003800200 */
[----:B------:R-:W-:Y:S01]  /*1250*/  DMUL R4, R2, UR4 ;  /* 0x0000000402047c28 */ /* 0x000fe20008000000 */
[----:B------:R-:W-:Y:S01]  /*1260*/  UMOV UR4, 0x54442d18 ;  /* 0x54442d1800047882 */ /* 0x000fe20000000000 */
[----:B------:R-:W-:-:S08]  /*1270*/  UMOV UR5, 0x3ff921fb ;  /* 0x3ff921fb00057882 */ /* 0x000fd00000000000 */
        /* <DEDUP_REMOVED lines=12> */
[----:B-----5:R-:W-:Y:S05]  /*1340*/  CALL.REL.NOINC `($emd_batch_f32$__internal_trig_reduction_slowpathd) ;  /* 0x0000002800147944 */ /* 0x020fea0003c00000 */
.L_x_66:
[----:B------:R-:W-:Y:S05]  /*1350*/  BSYNC.RECONVERGENT B1 ;  /* 0x0000000000017941 */ /* 0x000fea0003800200 */
.L_x_65:
[----:B------:R-:W-:-:S07]  /*1360*/  VIADD R26, R4, 0x1 ;  /* 0x00000001041a7836 */ /* 0x000fce0000000000 */
.L_x_64:
[----:B------:R-:W-:Y:S05]  /*1370*/  BSYNC.RECONVERGENT B0 ;  /* 0x0000000000007941 */ /* 0x000fea0003800200 */
.L_x_63:
[----:B------:R-:W0:Y:S01]  /*1380*/  LDCU.64 UR4, c[0x4][0x8] ;  /* 0x01000100ff0477ac */ /* 0x000e220008000a00 */
[----:B------:R-:W-:-:S05]  /*1390*/  IMAD.SHL.U32 R2, R26, 0x40, RZ ;  /* 0x000000401a027824 */ /* 0x000fca00078e00ff */
[----:B------:R-:W-:-:S04]  /*13a0*/  LOP3.LUT R2, R2, 0x40, RZ, 0xc0, !PT ;  /* 0x0000004002027812 */ /* 0x000fc800078ec0ff */
[----:B0-----:R-:W-:-:S04]  /*13b0*/  IADD3 R30, P0, PT, R2, UR4, RZ ;  /* 0x00000004021e7c10 */ /* 0x001fc8000ff1e0ff */
[----:B------:R-:W-:-:S05]  /*13c0*/  IADD3.X R31, PT, PT, RZ, UR5, RZ, P0, !PT ;  /* 0x00000005ff1f7c10 */ /* 0x000fca00087fe4ff */
[----:B------:R-:W2:Y:S04]  /*13d0*/  LDG.E.128.CONSTANT R12, desc[UR8][R30.64] ;  /* 0x000000081e0c7981 */ /* 0x000ea8000c1e9d00 */
[----:B------:R-:W3:Y:S04]  /*13e0*/  LDG.E.128.CONSTANT R8, desc[UR8][R30.64+0x10] ;  /* 0x000010081e087981 */ /* 0x000ee8000c1e9d00 */
[----:B------:R-:W4:Y:S01]  /*13f0*/  LDG.E.128.CONSTANT R4, desc[UR8][R30.64+0x20] ;  /* 0x000020081e047981 */ /* 0x000f22000c1e9d00 */
[----:B------:R-:W0:Y:S01]  /*1400*/  MUFU.RCP64H R35, R23 ;  /* 0x0000001700237308 */ /* 0x000e220000001800 */
[----:B------:R-:W-:Y:S01]  /*1410*/  LOP3.LUT R2, R26, 0x1, RZ, 0xc0, !PT ;  /* 0x000000011a027812 */ /* 0x000fe200078ec0ff */
[----:B------:R-:W-:Y:S01]  /*1420*/  IMAD.MOV.U32 R34, RZ, RZ, 0x1 ;  /* 0x00000001ff227424 */ /* 0x000fe200078e00ff */
[----:B------:R-:W-:Y:S01]  /*1430*/  UMOV UR4, 0x54442d18 ;  /* 0x54442d1800047882 */ /* 0x000fe20000000000 */
[----:B------:R-:W-:Y:S01]  /*1440*/  IMAD.MOV.U32 R32, RZ, RZ, 0x20fd8164 ;  /* 0x20fd8164ff207424 */ /* 0x000fe200078e00ff */
[----:B------:R-:W-:Y:S01]  /*1450*/  ISETP.NE.U32.AND P0, PT, R2, 0x1, PT ;  /* 0x000000010200780c */ /* 0x000fe20003f05070 */
[----:B------:R-:W-:Y:S01]  /*1460*/  IMAD.MOV.U32 R27, RZ, RZ, 0x3da8ff83 ;  /* 0x3da8ff83ff1b7424 */ /* 0x000fe200078e00ff */
[----:B------:R-:W-:Y:S01]  /*1470*/  DMUL R2, R28, R28 ;  /* 0x0000001c1c027228 */ /* 0x000fe20000000000 */
[----:B------:R-:W-:Y:S01]  /*1480*/  UMOV UR5, 0x402921fb ;  /* 0x402921fb00057882 */ /* 0x000fe20000000000 */
[----:B------:R-:W-:Y:S01]  /*1490*/  FSEL R32, R32, -8.06006814911005101289e+34, !P0 ;  /* 0xf9785eba20207808 */ /* 0x000fe20004000000 */
[----:B------:R-:W-:Y:S01]  /*14a0*/  BSSY.RECONVERGENT B0, `(.L_x_67) ;  /* 0x0000024000007945 */ /* 0x000fe20003800200 */
[----:B------:R-:W-:Y:S01]  /*14b0*/  FSEL R33, -R27, 0.11223486810922622681, !P0 ;  /* 0x3de5db651b217808 */ /* 0x000fe20004000100 */
[----:B0-----:R-:W-:-:S08]  /*14c0*/  DFMA R36, -R22, R34, 1 ;  /* 0x3ff000001624742b */ /* 0x001fd00000000122 */
[----:B------:R-:W-:-:S08]  /*14d0*/  DFMA R36, R36, R36, R36 ;  /* 0x000000242424722b */ /* 0x000fd00000000024 */
[----:B------:R-:W-:Y:S02]  /*14e0*/  DFMA R36, R34, R36, R34 ;  /* 0x000000242224722b */ /* 0x000fe40000000022 */
[----:B--2---:R-:W-:-:S08]  /*14f0*/  DFMA R12, R2, R32, R12 ;  /* 0x00000020020c722b */ /* 0x004fd0000000000c */
[C---:B------:R-:W-:Y:S01]  /*1500*/  DFMA R12, R2.reuse, R12, R14 ;  /* 0x0000000c020c722b */ /* 0x040fe2000000000e */
[----:B-----5:R-:W0:Y:S07]  /*1510*/  F2F.F64.F32 R14, R25 ;  /* 0x00000019000e7310 */ /* 0x020e2e0000201800 */
[----:B---3--:R-:W-:Y:S02]  /*1520*/  DFMA R8, R2, R12, R8 ;  /* 0x0000000c0208722b */ /* 0x008fe40000000008 */
[----:B------:R-:W-:-:S06]  /*1530*/  DFMA R12, -R22, R36, 1 ;  /* 0x3ff00000160c742b */ /* 0x000fcc0000000124 */
[----:B------:R-:W-:Y:S02]  /*1540*/  DFMA R8, R2, R8, R10 ;  /* 0x000000080208722b */ /* 0x000fe4000000000a */
[----:B------:R-:W-:Y:S02]  /*1550*/  DFMA R12, R36, R12, R36 ;  /* 0x0000000c240c722b */ /* 0x000fe40000000024 */
[----:B0-----:R-:W-:-:S04]  /*1560*/  DMUL R14, R14, UR4 ;  /* 0x000000040e0e7c28 */ /* 0x001fc80008000000 */
[----:B----4-:R-:W-:-:S04]  /*1570*/  DFMA R4, R2, R8, R4 ;  /* 0x000000080204722b */ /* 0x010fc80000000004 */
[----:B------:R-:W-:Y:S02]  /*1580*/  DMUL R8, R12, R14 ;  /* 0x0000000e0c087228 */ /* 0x000fe40000000000 */
[----:B------:R-:W-:Y:S02]  /*1590*/  FSETP.GEU.AND P2, PT, |R15|, 6.5827683646048100446e-37, PT ;  /* 0x036000000f00780b */ /* 0x000fe40003f4e200 */
[----:B------:R-:W-:-:S04]  /*15a0*/  DFMA R4, R2, R4, R6 ;  /* 0x000000040204722b */ /* 0x000fc80000000006 */
[----:B------:R-:W-:-:S04]  /*15b0*/  DFMA R6, -R22, R8, R14 ;  /* 0x000000081606722b */ /* 0x000fc8000000010e */
        /* <DEDUP_REMOVED lines=13> */
[----:B------:R-:W-:Y:S01]  /*1690*/  MOV R4, 0x16e0 ;  /* 0x000016e000047802 */ /* 0x000fe20000000f00 */
[----:B------:R-:W-:Y:S02]  /*16a0*/  IMAD.MOV.U32 R9, RZ, RZ, R15 ;  /* 0x000000ffff097224 */ /* 0x000fe400078e000f */
[----:B------:R-:W-:Y:S02]  /*16b0*/  IMAD.MOV.U32 R2, RZ, RZ, R22 ;  /* 0x000000ffff027224 */ /* 0x000fe400078e0016 */
[----:B------:R-:W-:-:S07]  /*16c0*/  IMAD.MOV.U32 R3, RZ, RZ, R23 ;  /* 0x000000ffff037224 */ /* 0x000fce00078e0017 */
[----:B------:R-:W-:Y:S05]  /*16d0*/  CALL.REL.NOINC `($__internal_4_$__cuda_sm20_div_rn_f64_full) ;  /* 0x0000001c00087944 */ /* 0x000fea0003c00000 */
.L_x_68:
[----:B------:R-:W-:Y:S05]  /*16e0*/  BSYNC.RECONVERGENT B0 ;  /* 0x0000000000007941 */ /* 0x000fea0003800200 */
.L_x_67:
[----:B------:R-:W-:Y:S01]  /*16f0*/  DSETP.NEU.AND P0, PT, |R2|, +INF , PT ;  /* 0x7ff000000200742a */ /* 0x000fe20003f0d200 */
[----:B------:R-:W-:-:S13]  /*1700*/  BSSY.RECONVERGENT B0, `(.L_x_69) ;  /* 0x000001a000007945 */ /* 0x000fda0003800200 */
[----:B------:R-:W-:Y:S01]  /*1710*/  @!P0 DMUL R28, RZ, R2 ;  /* 0x00000002ff1c8228 */ /* 0x000fe20000000000 */
[----:B------:R-:W-:Y:S01]  /*1720*/  @!P0 IMAD.MOV.U32 R22, RZ, RZ, 0x1 ;  /* 0x00000001ff168424 */ /* 0x000fe200078e00ff */
[----:B------:R-:W-:Y:S09]  /*1730*/  @!P0 BRA `(.L_x_70) ;  /* 0x0000000000588947 */ /* 0x000ff20003800000 */
[----:B------:R-:W-:Y:S01]  /*1740*/  UMOV UR4, 0x6dc9c883 ;  /* 0x6dc9c88300047882 */ /* 0x000fe20000000000 */
[----:B------:R-:W-:Y:S01]  /*1750*/  UMOV UR5, 0x3fe45f30 ;  /* 0x3fe45f3000057882 */ /* 0x000fe20000000000 */
[C---:B------:R-:W-:Y:S01]  /*1760*/  DSETP.GE.AND P0, PT, |R2|.reuse, 2.14748364800000000000e+09, PT ;  /* 0x41e000000200742a */ /* 0x040fe20003f06200 */
        /* <DEDUP_REMOVED lines=16> */
[----:B------:R-:W-:Y:S05]  /*1870*/  CALL.REL.NOINC `($emd_batch_f32$__internal_trig_reduction_slowpathd) ;  /* 0x0000002000c87944 */ /* 0x000fea0003c00000 */
.L_x_72:
[----:B------:R-:W-:Y:S05]  /*1880*/  BSYNC.RECONVERGENT B1 ;  /* 0x0000000000017941 */ /* 0x000fea0003800200 */
.L_x_71:
[----:B------:R-:W-:-:S07]  /*1890*/  VIADD R22, R4, 0x1 ;  /* 0x0000000104167836 */ /* 0x000fce0000000000 */
.L_x_70:
[----:B------:R-:W-:Y:S05]  /*18a0*/  BSYNC.RECONVERGENT B0 ;  /* 0x0000000000007941 */ /* 0x000fea0003800200 */
.L_x_69:
[----:B------:R-:W0:Y:S01]  /*18b0*/  LDCU.64 UR4, c[0x4][0x8] ;  /* 0x01000100ff0477ac */ /* 0x000e220008000a00 */
[----:B------:R-:W-:-:S04]  /*18c0*/  SHF.L.U32 R2, R22, 0x6, RZ ;  /* 0x0000000616027819 */ /* 0x000fc800000006ff */
        /* <DEDUP_REMOVED lines=8> */
[----:B------:R-:W-:Y:S01]  /*1950*/  DMUL R30, R28, R28 ;  /* 0x0000001c1c1e7228 */ /* 0x000fe20000000000 */
[----:B------:R-:W-:Y:S01]  /*1960*/  BSSY.RECONVERGENT B0, `(.L_x_73) ;  /* 0x0000025000007945 */ /* 0x000fe20003800200 */
[----:B------:R-:W-:Y:S01]  /*1970*/  ISETP.NE.U32.AND P0, PT, R23, 0x1, PT ;  /* 0x000000011700780c */ /* 0x000fe20003f05070 */
[----:B------:R-:W-:Y:S01]  /*1980*/  IMAD.MOV.U32 R23, RZ, RZ, 0x3da8ff83 ;  /* 0x3da8ff83ff177424 */ /* 0x000fe200078e00ff */
[----:B------:R-:W-:-:S02]  /*1990*/  CS2R R40, SRZ ;  /* 0x0000000000287805 */ /* 0x000fc4000001ff00 */
[----:B------:R-:W-:Y:S02]  /*19a0*/  FSEL R32, R32, -8.06006814911005101289e+34, !P0 ;  /* 0xf9785eba20207808 */ /* 0x000fe40004000000 */
[----:B------:R-:W-:-:S06]  /*19b0*/  FSEL R33, -R23, 0.11223486810922622681, !P0 ;  /* 0x3de5db6517217808 */ /* 0x000fcc0004000100 */
[----:B--2---:R-:W-:-:S08]  /*19c0*/  DFMA R8, R30, R32, R8 ;  /* 0x000000201e08722b */ /* 0x004fd00000000008 */
[----:B------:R-:W-:-:S08]  /*19d0*/  DFMA R8, R30, R8, R10 ;  /* 0x000000081e08722b */ /* 0x000fd0000000000a */
        /* <DEDUP_REMOVED lines=21> */
[----:B------:R-:W-:Y:S01]  /*1b30*/  LOP3.LUT R2, R9, 0x7fffffff, RZ, 0xc0, !PT ;  /* 0x7fffffff09027812 */ /* 0x000fe200078ec0ff */
[----:B------:R-:W-:Y:S01]  /*1b40*/  IMAD.MOV.U32 R12, RZ, RZ, R8 ;  /* 0x000000ffff0c7224 */ /* 0x000fe200078e0008 */
[----:B------:R-:W-:Y:S01]  /*1b50*/  MOV R4, 0x1b90 ;  /* 0x00001b9000047802 */ /* 0x000fe20000000f00 */
[----:B------:R-:W-:Y:S02]  /*1b60*/  IMAD.MOV.U32 R13, RZ, RZ, R9 ;  /* 0x000000ffff0d7224 */ /* 0x000fe400078e0009 */
[----:B------:R-:W-:-:S07]  /*1b70*/  VIADD R3, R2, 0xfff00000 ;  /* 0xfff0000002037836 */ /* 0x000fce0000000000 */
[----:B------:R-:W-:Y:S05]  /*1b80*/  CALL.REL.NOINC `($__internal_3_$__cuda_sm20_dblrcp_rn_slowpath_v3) ;  /* 0x0000001400347944 */ /* 0x000fea0003c00000 */
[----:B------:R-:W-:Y:S02]  /*1b90*/  IMAD.MOV.U32 R4, RZ, RZ, R28 ;  /* 0x000000ffff047224 */ /* 0x000fe400078e001c */
[----:B------:R-:W-:-:S07]  /*1ba0*/  IMAD.MOV.U32 R5, RZ, RZ, R29 ;  /* 0x000000ffff057224 */ /* 0x000fce00078e001d */
.L_x_74:
[----:B------:R-:W-:Y:S05]  /*1bb0*/  BSYNC.RECONVERGENT B0 ;  /* 0x0000000000007941 */ /* 0x000fea0003800200 */
.L_x_73:
[----:B------:R-:W-:Y:S01]  /*1bc0*/  DFMA R12, R4, R4, -1 ;  /* 0xbff00000040c742b */ /* 0x000fe20000000004 */
[----:B------:R-:W-:Y:S01]  /*1bd0*/  MOV R8, 0x0 ;  /* 0x0000000000087802 */ /* 0x000fe20000000f00 */
[----:B------:R-:W-:Y:S01]  /*1be0*/  IMAD.MOV.U32 R9, RZ, RZ, 0x3fd80000 ;  /* 0x3fd80000ff097424 */ /* 0x000fe200078e00ff */
[----:B------:R-:W-:Y:S03]  /*1bf0*/  BSSY.RECONVERGENT B0, `(.L_x_75) ;  /* 0x0000011000007945 */ /* 0x000fe60003800200 */
[----:B------:R-:W0:Y:S04]  /*1c00*/  MUFU.RSQ64H R7, R13 ;  /* 0x0000000d00077308 */ /* 0x000e280000001c00 */
[----:B------:R-:W-:-:S05]  /*1c10*/  VIADD R6, R13, 0xfcb00000 ;  /* 0xfcb000000d067836 */ /* 0x000fca0000000000 */
[----:B------:R-:W-:Y:S01]  /*1c20*/  ISETP.GE.U32.AND P0, PT, R6, 0x7ca00000, PT ;  /* 0x7ca000000600780c */ /* 0x000fe20003f06070 */
        /* <DEDUP_REMOVED lines=12> */
[----:B------:R-:W-:Y:S05]  /*1cf0*/  CALL.REL.NOINC `($__internal_5_$__cuda_sm20_dsqrt_rn_f64_mediumpath_v1) ;  /* 0x0000001800f07944 */ /* 0x000fea0003c00000 */
.L_x_76:
[----:B------:R-:W-:Y:S05]  /*1d00*/  BSYNC.RECONVERGENT B0 ;  /* 0x0000000000007941 */ /* 0x000fea0003800200 */
.L_x_75:
[----:B------:R-:W-:Y:S01]  /*1d10*/  IMAD.SHL.U32 R2, R24, 0x2, RZ ;  /* 0x0000000218027824 */ /* 0x000fe200078e00ff */
[----:B------:R-:W-:Y:S01]  /*1d20*/  DADD R24, -R8, R4 ;  /* 0x0000000008187229 */ /* 0x000fe20000000104 */
[----:B------:R-:W-:Y:S02]  /*1d30*/  BSSY.RECONVERGENT B0, `(.L_x_77) ;  /* 0x0000015000007945 */ /* 0x000fe40003800200 */
[----:B------:R-:W0:Y:S05]  /*1d40*/  I2F.F64.U32 R6, R2 ;  /* 0x0000000200067312 */ /* 0x000e2a0000201800 */
[C---:B------:R-:W-:Y:S02]  /*1d50*/  DADD R4, R24.reuse, 1 ;  /* 0x3ff0000018047429 */ /* 0x040fe40000000000 */
[----:B------:R-:W-:-:S06]  /*1d60*/  DADD R30, -R24, 1 ;  /* 0x3ff00000181e7429 */ /* 0x000fcc0000000100 */
[----:B------:R-:W-:Y:S01]  /*1d70*/  DMUL R26, R4, R26 ;  /* 0x0000001a041a7228 */ /* 0x000fe20000000000 */
[----:B0-----:R-:W0:Y:S01]  /*1d80*/  MUFU.RCP64H R11, R7 ;  /* 0x00000007000b7308 */ /* 0x001e220000001800 */
[----:B------:R-:W-:Y:S01]  /*1d90*/  VIADD R10, R7, 0x300402 ;  /* 0x00300402070a7836 */ /* 0x000fe20000000000 */
[----:B------:R-:W-:-:S04]  /*1da0*/  DMUL R30, R30, 0.5 ;  /* 0x3fe000001e1e7828 */ /* 0x000fc80000000000 */
[----:B------:R-:W-:Y:S01]  /*1db0*/  FSETP.GEU.AND P0, PT, |R10|, 5.8789094863358348022e-39, PT ;  /* 0x004004020a00780b */ /* 0x000fe20003f0e200 */
[----:B0-----:R-:W-:-:S08]  /*1dc0*/  DFMA R12, -R6, R10, 1 ;  /* 0x3ff00000060c742b */ /* 0x001fd0000000010a */
[----:B------:R-:W-:-:S08]  /*1dd0*/  DFMA R12, R12, R12, R12 ;  /* 0x0000000c0c0c722b */ /* 0x000fd0000000000c */
[----:B------:R-:W-:-:S08]  /*1de0*/  DFMA R12, R10, R12, R10 ;  /* 0x0000000c0a0c722b */ /* 0x000fd0000000000a */
[----:B------:R-:W-:-:S08]  /*1df0*/  DFMA R28, -R6, R12, 1 ;  /* 0x3ff00000061c742b */ /* 0x000fd0000000010c */
        /* <DEDUP_REMOVED lines=8> */
.L_x_78:
[----:B------:R-:W-:Y:S05]  /*1e80*/  BSYNC.RECONVERGENT B0 ;  /* 0x0000000000007941 */ /* 0x000fea0003800200 */
.L_x_77:
[----:B------:R-:W0:Y:S01]  /*1e90*/  LDCU UR11, c[0x0][0x3a8] ;  /* 0x00007500ff0b77ac */ /* 0x000e220008000800 */
[----:B------:R-:W0:Y:S01]  /*1ea0*/  LDCU.64 UR4, c[0x0][0x380] ;  /* 0x00007000ff0477ac */ /* 0x000e220008000a00 */
[----:B------:R-:W1:Y:S01]  /*1eb0*/  LDCU UR12, c[0x0][0x3a0] ;  /* 0x00007400ff0c77ac */ /* 0x000e620008000800 */
[----:B0-----:R-:W-:-:S06]  /*1ec0*/  UIMAD.WIDE.U32 UR6, UR11, 0x4, UR4 ;  /* 0x000000040b0678a5 */ /* 0x001fcc000f8e0004 */
[----:B------:R-:W-:Y:S02]  /*1ed0*/  IMAD.U32 R4, RZ, RZ, UR6 ;  /* 0x00000006ff047e24 */ /* 0x000fe4000f8e00ff */
[----:B------:R-:W-:-:S05]  /*1ee0*/  IMAD.U32 R5, RZ, RZ, UR7 ;  /* 0x00000007ff057e24 */ /* 0x000fca000f8e00ff */
[----:B------:R-:W2:Y:S01]  /*1ef0*/  LDG.E.CONSTANT R4, desc[UR8][R4.64] ;  /* 0x0000000804047981 */ /* 0x000ea2000c1e9900 */
[----:B------:R-:W-:Y:S01]  /*1f00*/  UIADD3 UR7, UPT, UPT, UR11, 0x1, URZ ;  /* 0x000000010b077890 */ /* 0x000fe2000fffe0ff */
[----:B------:R-:W-:Y:S02]  /*1f10*/  MOV R3, RZ ;  /* 0x000000ff00037202 */ /* 0x000fe40000000f00 */
[----:B------:R-:W-:Y:S02]  /*1f20*/  CS2R R44, SRZ ;  /* 0x00000000002c7805 */ /* 0x000fe4000001ff00 */
[----:B------:R-:W-:Y:S01]  /*1f30*/  CS2R R46, SRZ ;  /* 0x00000000002e7805 */ /* 0x000fe2000001ff00 */
[----:B-1----:R-:W-:Y:S02]  /*1f40*/  UISETP.NE.AND UP0, UPT, UR7, UR12, UPT ;  /* 0x0000000c0700728c */ /* 0x002fe4000bf05270 */
[----:B------:R-:W-:Y:S01]  /*1f50*/  UIADD3 UR6, UPT, UPT, UR12, -UR11, URZ ;  /* 0x8000000b0c067290 */ /* 0x000fe2000fffe0ff */
[----:B--2---:R-:W0:Y:S02]  /*1f60*/  F2F.F64.F32 R32, R4 ;  /* 0x0000000400207310 */ /* 0x004e240000201800 */
[----:B0-----:R-:W-:-:S02]  /*1f70*/  IMAD.MOV.U32 R34, RZ, RZ, R32 ;  /* 0x000000ffff227224 */ /* 0x001fc400078e0020 */
[--C-:B------:R-:W-:Y:S02]  /*1f80*/  IMAD.MOV.U32 R35, RZ, RZ, R33.reuse ;  /* 0x000000ffff237224 */ /* 0x100fe400078e0021 */
[--C-:B------:R-:W-:Y:S02]  /*1f90*/  IMAD.MOV.U32 R36, RZ, RZ, R32.reuse ;  /* 0x000000ffff247224 */ /* 0x100fe400078e0020 */
[--C-:B------:R-:W-:Y:S02]  /*1fa0*/  IMAD.MOV.U32 R37, RZ, RZ, R33.reuse ;  /* 0x000000ffff257224 */ /* 0x100fe400078e0021 */
[--C-:B------:R-:W-:Y:S02]  /*1fb0*/  IMAD.MOV.U32 R38, RZ, RZ, R32.reuse ;  /* 0x000000ffff267224 */ /* 0x100fe400078e0020 */
[----:B------:R-:W-:Y:S02]  /*1fc0*/  IMAD.MOV.U32 R39, RZ, RZ, R33 ;  /* 0x000000ffff277224 */ /* 0x000fe400078e0021 */
[----:B------:R-:W-:-:S02]  /*1fd0*/  IMAD.MOV.U32 R48, RZ, RZ, R32 ;  /* 0x000000ffff307224 */ /* 0x000fc400078e0020 */
[----:B------:R-:W-:Y:S01]  /*1fe0*/  IMAD.MOV.U32 R49, RZ, RZ, R33 ;  /* 0x000000ffff317224 */ /* 0x000fe200078e0021 */
[----:B------:R-:W-:Y:S06]  /*1ff0*/  BRA.U !UP0, `(.L_x_79) ;  /* 0x0000000908dc7547 */ /* 0x000fec000b800000 */
[----:B------:R-:W-:Y:S01]  /*2000*/  ULOP3.LUT UR7, UR6, 0xfffffffe, URZ, 0xc0, !UPT ;  /* 0xfffffffe06077892 */ /* 0x000fe2000f8ec0ff */
[--C-:B------:R-:W-:Y:S01]  /*2010*/  IMAD.MOV.U32 R6, RZ, RZ, R32.reuse ;  /* 0x000000ffff067224 */ /* 0x100fe200078e0020 */
[----:B------:R-:W-:Y:S01]  /*2020*/  MOV R22, R32 ;  /* 0x0000002000167202 */ /* 0x000fe20000000f00 */
[--C-:B------:R-:W-:Y:S01]  /*2030*/  IMAD.MOV.U32 R7, RZ, RZ, R33.reuse ;  /* 0x000000ffff077224 */ /* 0x100fe200078e0021 */
[----:B------:R-:W-:Y:S01]  /*2040*/  CS2R R40, SRZ ;  /* 0x0000000000287805 */ /* 0x000fe2000001ff00 */
[--C-:B------:R-:W-:Y:S01]  /*2050*/  IMAD.MOV.U32 R23, RZ, RZ, R33.reuse ;  /* 0x000000ffff177224 */ /* 0x100fe200078e0021 */
[----:B------:R-:W-:Y:S01]  /*2060*/  IADD3 R3, PT, PT, -R2, UR11, RZ ;  /* 0x0000000b02037c10 */ /* 0x000fe2000fffe1ff */
[--C-:B------:R-:W-:Y:S01]  /*2070*/  IMAD.MOV.U32 R34, RZ, RZ, R32.reuse ;  /* 0x000000ffff227224 */ /* 0x100fe200078e0020 */
[----:B------:R-:W0:Y:S01]  /*2080*/  LDCU.64 UR4, c[0x0][0x380] ;  /* 0x00007000ff0477ac */ /* 0x000e220008000a00 */
[--C-:B------:R-:W-:Y:S02]  /*2090*/  IMAD.MOV.U32 R35, RZ, RZ, R33.reuse ;  /* 0x000000ffff237224 */ /* 0x100fe400078e0021 */
[--C-:B------:R-:W-:Y:S01]  /*20a0*/  IMAD.MOV.U32 R36, RZ, RZ, R32.reuse ;  /* 0x000000ffff247224 */ /* 0x100fe200078e0020 */
[----:B------:R-:W-:Y:S01]  /*20b0*/  UIADD3 UR7, UPT, UPT, -UR7, URZ, URZ ;  /* 0x000000ff07077290 */ /* 0x000fe2000fffe1ff */
[--C-:B------:R-:W-:Y:S01]  /*20c0*/  IMAD.MOV.U32 R37, RZ, RZ, R33.reuse ;  /* 0x000000ffff257224 */ /* 0x100fe200078e0021 */
[----:B------:R-:W-:Y:S01]  /*20d0*/  UMOV UR11, 0xffffffd0 ;  /* 0xffffffd0000b7882 */ /* 0x000fe20000000000 */
[----:B------:R-:W-:Y:S01]  /*20e0*/  IMAD.MOV.U32 R4, RZ, RZ, R32 ;  /* 0x000000ffff047224 */ /* 0x000fe200078e0020 */
[----:B------:R-:W-:Y:S01]  /*20f0*/  UMOV UR12, 0x30 ;  /* 0x00000030000c7882 */ /* 0x000fe20000000000 */
[----:B------:R-:W-:-:S02]  /*2100*/  IMAD.MOV.U32 R5, RZ, RZ, R33 ;  /* 0x000000ffff057224 */ /* 0x000fc400078e0021 */
[----:B------:R-:W-:Y:S02]  /*2110*/  IMAD.MOV.U32 R42, RZ, RZ, R32 ;  /* 0x000000ffff2a7224 */ /* 0x000fe400078e0020 */
[----:B------:R-:W-:-:S07]  /*2120*/  IMAD.MOV.U32 R43, RZ, RZ, R33 ;  /* 0x000000ffff2b7224 */ /* 0x000fce00078e0021 */
.L_x_83:
[----:B0-----:R-:W-:-:S06]  /*2130*/  UIMAD.WIDE.U32 UR14, UR10, 0x4, UR4 ;  /* 0x000000040a0e78a5 */ /* 0x001fcc000f8e0004 */
[----:B------:R-:W-:Y:S01]  /*2140*/  IMAD.U32 R8, RZ, RZ, UR14 ;  /* 0x0000000eff087e24 */ /* 0x000fe2000f8e00ff */
[----:B-1----:R-:W-:-:S05]  /*2150*/  MOV R9, UR15 ;  /* 0x0000000f00097c02 */ /* 0x002fca0008000f00 */
[----:B------:R-:W2:Y:S01]  /*2160*/  LDG.E.CONSTANT R8, desc[UR8][R8.64] ;  /* 0x0000000808087981 */ /* 0x000ea2000c1e9900 */
[----:B------:R-:W-:Y:S01]  /*2170*/  UISETP.NE.AND UP0, UPT, UR12, 0x30, UPT ;  /* 0x000000300c00788c */ /* 0x000fe2000bf05270 */
[----:B------:R-:W-:Y:S01]  /*2180*/  F2F.F64.F32 R48, R0 ;  /* 0x0000000000307310 */ /* 0x000fe20000201800 */
[----:B------:R-:W-:Y:S01]  /*2190*/  IMAD.U32 R52, RZ, RZ, UR14 ;  /* 0x0000000eff347e24 */ /* 0x000fe2000f8e00ff */
[----:B------:R-:W-:Y:S01]  /*21a0*/  UIADD3 UR13, UPT, UPT, UR11, 0x30, URZ ;  /* 0x000000300b0d7890 */ /* 0x000fe2000fffe0ff */
[----:B------:R-:W-:Y:S02]  /*21b0*/  IMAD.U32 R53, RZ, RZ, UR15 ;  /* 0x0000000fff357e24 */ /* 0x000fe4000f8e00ff */
[----:B------:R-:W-:Y:S01]  /*21c0*/  PLOP3.LUT P0, PT, PT, PT, UP0, 0x80, 0x8 ;  /* 0x000000000008781c */ /* 0x000fe20003f0f008 */
[----:B------:R-:W-:Y:S02]  /*21d0*/  IMAD.U32 R15, RZ, RZ, UR10 ;  /* 0x0000000aff0f7e24 */ /* 0x000fe4000f8e00ff */
[----:B------:R-:W-:-:S02]  /*21e0*/  IMAD.U32 R13, RZ, RZ, UR10 ;  /* 0x0000000aff0d7e24 */ /* 0x000fc4000f8e00ff */
[----:B------:R-:W-:-:S08]  /*21f0*/  IMAD.WIDE.U32 R14, R15, 0x4, R18 ;  /* 0x000000040f0e7825 */ /* 0x000fd000078e0012 */
[C-C-:B------:R-:W-:Y:S02]  /*2200*/  @P0 DSETP.GT.AND P2, PT, R42.reuse, R4.reuse, PT ;  /* 0x000000042a00022a */ /* 0x140fe40003f44000 */
[----:B------:R-:W-:-:S06]  /*2210*/  @P0 DSETP.GEU.AND P3, PT, R42, R4, PT ;  /* 0x000000042a00022a */ /* 0x000fcc0003f6e000 */
[----:B------:R-:W-:Y:S01]  /*2220*/  @P0 FSEL R11, R43, R35, !P3 ;  /* 0x000000232b0b0208 */ /* 0x000fe20005800000 */
[----:B------:R-:W-:Y:S01]  /*2230*/  IMAD.WIDE.U32 R12, R13, 0x4, R16 ;  /* 0x000000040d0c7825 */ /* 0x000fe200078e0010 */
[----:B------:R-:W-:Y:S01]  /*2240*/  UISETP.GE.U32.AND UP0, UPT, UR13, 0x32, UPT ;  /* 0x000000320d00788c */ /* 0x000fe2000bf06070 */
[----:B--2---:R-:W0:Y:S02]  /*2250*/  F2F.F64.F32 R32, R8 ;  /* 0x0000000800207310 */ /* 0x004e240000201800 */
[----:B0-----:R-:W-:Y:S01]  /*2260*/  @P0 DADD R6, R32, -R6 ;  /* 0x0000000020060229 */ /* 0x001fe20000000806 */
[----:B------:R-:W-:Y:S02]  /*2270*/  IMAD.MOV.U32 R38, RZ, RZ, R32 ;  /* 0x000000ffff267224 */ /* 0x000fe400078e0020 */
[----:B------:R-:W-:-:S05]  /*2280*/  IMAD.MOV.U32 R39, RZ, RZ, R33 ;  /* 0x000000ffff277224 */ /* 0x000fca00078e0021 */
[----:B------:R-:W-:-:S08]  /*2290*/  @P0 DMUL R6, R30, R6 ;  /* 0x000000061e060228 */ /* 0x000fd00000000000 */
[----:B------:R-:W-:-:S08]  /*22a0*/  @P0 DFMA R6, R26, R42, R6 ;  /* 0x0000002a1a06022b */ /* 0x000fd00000000006 */
[----:B------:R-:W-:Y:S01]  /*22b0*/  @P0 DFMA R38, -R24, R4, R6 ;  /* 0x000000041826022b */ /* 0x000fe20000000106 */
[----:B------:R-:W-:Y:S02]  /*22c0*/  @P0 FSEL R5, R42, R36, P2 ;  /* 0x000000242a050208 */ /* 0x000fe40001000000 */
[----:B------:R-:W-:-:S03]  /*22d0*/  @P0 FSEL R7, R43, R37, P2 ;  /* 0x000000252b070208 */ /* 0x000fc60001000000 */
[----:B------:R-:W0:Y:S02]  /*22e0*/  F2F.F32.F64 R9, R38 ;  /* 0x0000002600097310 */ /* 0x000e240000301000 */
[----:B------:R-:W-:-:S06]  /*22f0*/  @P0 DSETP.GT.AND P1, PT, R42, R38, PT ;  /* 0x000000262a00022a */ /* 0x000fcc0003f24000 */
[----:B------:R-:W-:Y:S02]  /*2300*/  @P0 FSEL R4, R5, R36, P1 ;  /* 0x0000002405040208 */ /* 0x000fe40000800000 */
[----:B------:R-:W-:Y:S01]  /*2310*/  @P0 FSEL R5, R7, R37, P1 ;  /* 0x0000002507050208 */ /* 0x000fe20000800000 */
[----:B------:R-:W-:Y:S01]  /*2320*/  @P0 DSETP.GEU.AND P1, PT, R42, R38, PT ;  /* 0x000000262a00022a */ /* 0x000fe20003f2e000 */
[-C--:B------:R-:W-:Y:S01]  /*2330*/  @P0 FSEL R7, R42, R34.reuse, !P3 ;  /* 0x000000222a070208 */ /* 0x080fe20005800000 */
[----:B------:R-:W-:Y:S02]  /*2340*/  @P0 IMAD.MOV.U32 R36, RZ, RZ, R4 ;  /* 0x000000ffff240224 */ /* 0x000fe400078e0004 */
[----:B------:R-:W-:Y:S02]  /*2350*/  @P0 IMAD.MOV.U32 R37, RZ, RZ, R5 ;  /* 0x000000ffff250224 */ /* 0x000fe400078e0005 */
[----:B------:R-:W-:Y:S02]  /*2360*/  @P0 FSEL R6, R7, R34, !P1 ;  /* 0x0000002207060208 */ /* 0x000fe40004800000 */
[----:B------:R-:W-:-:S02]  /*2370*/  @P0 FSEL R11, R11, R35, !P1 ;  /* 0x000000230b0b0208 */ /* 0x000fc40004800000 */
[C---:B------:R-:W-:Y:S01]  /*2380*/  DMUL R4, R48.reuse, R36 ;  /* 0x0000002430047228 */ /* 0x040fe20000000000 */
[----:B------:R-:W-:Y:S02]  /*2390*/  @P0 IMAD.MOV.U32 R34, RZ, RZ, R6 ;  /* 0x000000ffff220224 */ /* 0x000fe400078e0006 */
[----:B------:R-:W-:Y:S01]  /*23a0*/  @P0 IMAD.MOV.U32 R35, RZ, RZ, R11 ;  /* 0x000000ffff230224 */ /* 0x000fe200078e000b */
[----:B------:R1:W2:Y:S02]  /*23b0*/  LDG.E.CONSTANT R6, desc[UR8][R52.64+0x4] ;  /* 0x0000040834067981 */ /* 0x0002a4000c1e9900 */
[----:B------:R-:W3:Y:S03]  /*23c0*/  F2F.F32.F64 R7, R4 ;  /* 0x0000000400077310 */ /* 0x000ee60000301000 */
[----:B------:R-:W-:Y:S01]  /*23d0*/  DMUL R48, R48, R34 ;  /* 0x0000002230307228 */ /* 0x000fe20000000000 */
[----:B------:R-:W-:-:S05]  /*23e0*/  MOV R11, UR10 ;  /* 0x0000000a000b7c02 */ /* 0x000fca0008000f00 */
[----:B------:R-:W4:Y:S01]  /*23f0*/  F2F.F32.F64 R51, R48 ;  /* 0x0000003000337310 */ /* 0x000f220000301000 */
[----:B------:R-:W-:Y:S01]  /*2400*/  ISETP.LE.U32.AND P2, PT, R2, UR13, PT ;  /* 0x0000000d02007c0c */ /* 0x000fe2000bf43070 */
[----:B------:R-:W-:Y:S01]  /*2410*/  IMAD.WIDE.U32 R10, R11, 0x4, R20 ;  /* 0x000000040b0a7825 */ /* 0x000fe200078e0014 */
[----:B0-----:R-:W-:Y:S04]  /*2420*/  STG.E desc[UR8][R14.64], R9 ;  /* 0x000000090e007986 */ /* 0x001fe8000c101908 */
[----:B---3--:R-:W-:Y:S01]  /*2430*/  STG.E desc[UR8][R12.64], R7 ;  /* 0x000000070c007986 */ /* 0x008fe2000c101908 */
[----:B------:R-:W-:-:S03]  /*2440*/  PLOP3.LUT P1, PT, PT, PT, UP0, 0x80, 0x8 ;  /* 0x000000000008781c */ /* 0x000fc60003f2f008 */
[----:B----4-:R0:W-:Y:S01]  /*2450*/  STG.E desc[UR8][R10.64], R51 ;  /* 0x000000330a007986 */ /* 0x0101e2000c101908 */
[----:B-1----:R-:W-:Y:S02]  /*2460*/  IMAD.U32 R53, RZ, RZ, UR10 ;  /* 0x0000000aff357e24 */ /* 0x002fe4000f8e00ff */
[----:B0-----:R-:W-:-:S06]  /*2470*/  IMAD.WIDE R50, R3, 0x4, R18 ;  /* 0x0000000403327825 */ /* 0x001fcc00078e0212 */
[----:B------:R-:W3:Y:S01]  /*2480*/  @P2 LDG.E R50, desc[UR8][R50.64] ;  /* 0x0000000832322981 */ /* 0x000ee2000c1e1900 */
[----:B------:R-:W-:Y:S02]  /*2490*/  IMAD.U32 R9, RZ, RZ, UR10 ;  /* 0x0000000aff097e24 */ /* 0x000fe4000f8e00ff */
[----:B------:R-:W-:Y:S01]  /*24a0*/  IMAD.WIDE R52, R53, 0x4, R16 ;  /* 0x0000000435347825 */ /* 0x000fe200078e0210 */
[----:B------:R-:W-:-:S03]  /*24b0*/  DADD R46, R4, R46 ;  /* 0x00000000042e7229 */ /* 0x000fc6000000002e */
[----:B------:R-:W-:Y:S01]  /*24c0*/  IMAD.WIDE R8, R9, 0x4, R20 ;  /* 0x0000000409087825 */ /* 0x000fe200078e0214 */
[----:B------:R-:W4:Y:S04]  /*24d0*/  @P1 LDG.E R4, desc[UR8][R52.64+-0xc8] ;  /* 0xffff380834041981 */ /* 0x000f28000c1e1900 */
[----:B------:R-:W5:Y:S01]  /*24e0*/  @P1 LDG.E R5, desc[UR8][R8.64+-0xc8] ;  /* 0xffff380808051981 */ /* 0x000f62000c1e1900 */
[----:B------:R-:W-:Y:S02]  /*24f0*/  DADD R44, R48, R44 ;  /* 0x00000000302c7229 */ /* 0x000fe4000000002c */
[C---:B------:R-:W-:Y:S01]  /*2500*/  DADD R40, R38.reuse, R40 ;  /* 0x0000000026287229 */ /* 0x040fe20000000028 */
[----:B------:R-:W-:Y:S01]  /*2510*/  UIADD3 UR13, UPT, UPT, UR11, 0x31, URZ ;  /* 0x000000310b0d7890 */ /* 0x000fe2000fffe0ff */
[C-C-:B------:R-:W-:Y:S01]  /*2520*/  @P0 DSETP.GT.AND P5, PT, R38.reuse, R42.reuse, PT ;  /* 0x0000002a2600022a */ /* 0x140fe20003fa4000 */
[----:B------:R-:W-:Y:S01]  /*2530*/  @UP0 UMOV UR14, 0x47ae147b ;  /* 0x47ae147b000e0882 */ /* 0x000fe20000000000 */
[----:B------:R-:W-:Y:S01]  /*2540*/  @UP0 UMOV UR15, 0x3f947ae1 ;  /* 0x3f947ae1000f0882 */ /* 0x000fe20000000000 */
[----:B------:R-:W-:Y:S01]  /*2550*/  @P0 DSETP.GEU.AND P3, PT, R38, R42, PT ;  /* 0x0000002a2600022a */ /* 0x000fe20003f6e000 */
[----:B--2---:R-:W0:Y:S02]  /*2560*/  F2F.F64.F32 R6, R6 ;  /* 0x0000000600067310 */ /* 0x004e240000201800 */
[----:B0-----:R-:W-:-:S08]  /*2570*/  @P0 DADD R22, R6, -R22 ;  /* 0x0000000006160229 */ /* 0x001fd00000000816 */
[----:B------:R-:W-:-:S08]  /*2580*/  @P0 DMUL R22, R30, R22 ;  /* 0x000000161e160228 */ /* 0x000fd00000000000 */
[----:B------:R-:W-:Y:S01]  /*2590*/  @P0 DFMA R22, R26, R38, R22 ;  /* 0x000000261a16022b */ /* 0x000fe20000000016 */
[----:B------:R-:W-:Y:S02]  /*25a0*/  IMAD.MOV.U32 R48, RZ, RZ, R6 ;  /* 0x000000ffff307224 */ /* 0x000fe400078e0006 */
[----:B------:R-:W-:Y:S01]  /*25b0*/  IMAD.MOV.U32 R49, RZ, RZ, R7 ;  /* 0x000000ffff317224 */ /* 0x000fe200078e0007 */
[----:B---3--:R-:W0:Y:S04]  /*25c0*/  @P2 F2F.F64.F32 R50, R50 ;  /* 0x0000003200322310 */ /* 0x008e280000201800 */
[----:B------:R-:W-:-:S04]  /*25d0*/  @P0 DFMA R48, -R24, R42, R22 ;  /* 0x0000002a1830022b */ /* 0x000fc80000000116 */
[----:B----4-:R-:W1:Y:S08]  /*25e0*/  @P1 F2F.F64.F32 R22, R4 ;  /* 0x0000000400161310 */ /* 0x010e700000201800 */
[----:B-----5:R2:W3:Y:S01]  /*25f0*/  @P1 F2F.F64.F32 R52, R5 ;  /* 0x0000000500341310 */ /* 0x0204e20000201800 */
[----:B0-----:R-:W-:Y:S01]  /*2600*/  @P2 DADD R40, R40, -R50 ;  /* 0x0000000028282229 */ /* 0x001fe20000000832 */
[----:B------:R-:W-:Y:S01]  /*2610*/  ISETP.LE.U32.AND P2, PT, R2, UR13, PT ;  /* 0x0000000d02007c0c */ /* 0x000fe2000bf43070 */
[----:B------:R-:W-:-:S02]  /*2620*/  @P0 DSETP.GT.AND P4, PT, R38, R48, PT ;  /* 0x000000302600022a */ /* 0x000fc40003f84000 */
[----:B-1----:R-:W-:Y:S01]  /*2630*/  @P1 DADD R46, R46, -R22 ;  /* 0x000000002e2e1229 */ /* 0x002fe20000000816 */
[----:B--2---:R-:W-:Y:S01]  /*2640*/  @P0 FSEL R5, R38, R36, P5 ;  /* 0x0000002426050208 */ /* 0x004fe20002800000 */
[----:B---3--:R-:W-:-:S08]  /*2650*/  @P1 DADD R44, R44, -R52 ;  /* 0x000000002c2c1229 */ /* 0x008fd00000000834 */
[----:B------:R-:W-:Y:S01]  /*2660*/  @P2 DMUL R50, R40, R28 ;  /* 0x0000001c28322228 */ /* 0x000fe20000000000 */
[-C--:B------:R-:W-:Y:S01]  /*2670*/  @P0 FSEL R52, R39, R37.reuse, P5 ;  /* 0x0000002527340208 */ /* 0x080fe20002800000 */
[----:B------:R-:W-:Y:S01]  /*2680*/  @P1 DMUL R22, R46, UR14 ;  /* 0x0000000e2e161c28 */ /* 0x000fe20008000000 */
[----:B------:R-:W-:Y:S02]  /*2690*/  @P0 FSEL R4, R5, R36, P4 ;  /* 0x0000002405040208 */ /* 0x000fe40002000000 */
[----:B------:R-:W-:Y:S01]  /*26a0*/  @P0 FSEL R5, R52, R37, P4 ;  /* 0x0000002534050208 */ /* 0x000fe20002000000 */
[----:B------:R-:W-:Y:S02]  /*26b0*/  @P1 DMUL R42, R44, UR14 ;  /* 0x0000000e2c2a1c28 */ /* 0x000fe40008000000 */
[----:B------:R-:W-:Y:S01]  /*26c0*/  @P0 IMAD.MOV.U32 R36, RZ, RZ, R4 ;  /* 0x000000ffff240224 */ /* 0x000fe200078e0004 */
[----:B------:R-:W-:Y:S01]  /*26d0*/  @P0 DSETP.GEU.AND P4, PT, R38, R48, PT ;  /* 0x000000302600022a */ /* 0x000fe20003f8e000 */
[----:B------:R-:W-:Y:S01]  /*26e0*/  @P0 IMAD.MOV.U32 R37, RZ, RZ, R5 ;  /* 0x000000ffff250224 */ /* 0x000fe200078e0005 */
[----:B------:R0:W-:Y:S01]  /*26f0*/  @P2 F2F.F32.F64 R51, R50 ;  /* 0x0000003200332310 */ /* 0x0001e20000301000 */
[----:B------:R-:W-:-:S07]  /*2700*/  @P0 FSEL R52, R39, R35, !P3 ;  /* 0x0000002327340208 */ /* 0x000fce0005800000 */
[----:B------:R-:W1:Y:S01]  /*2710*/  F2F.F64.F32 R4, R0 ;  /* 0x0000000000047310 */ /* 0x000e620000201800 */
[----:B0-----:R-:W-:-:S07]  /*2720*/  @P0 FSEL R50, R38, R34, !P3 ;  /* 0x0000002226320208 */ /* 0x001fce0005800000 */
[----:B------:R0:W2:Y:S08]  /*2730*/  @P1 F2F.F32.F64 R23, R22 ;  /* 0x0000001600171310 */ /* 0x0000b00000301000 */
[----:B------:R3:W4:Y:S01]  /*2740*/  @P1 F2F.F32.F64 R53, R42 ;  /* 0x0000002a00351310 */ /* 0x0007220000301000 */
[----:B0-----:R-:W-:Y:S02]  /*2750*/  @P0 FSEL R22, R50, R34, !P4 ;  /* 0x0000002232160208 */ /* 0x001fe40006000000 */
[----:B---3--:R-:W-:-:S03]  /*2760*/  @P0 FSEL R43, R52, R35, !P4 ;  /* 0x00000023342b0208 */ /* 0x008fc60006000000 */
[----:B------:R-:W-:Y:S02]  /*2770*/  @P0 IMAD.MOV.U32 R34, RZ, RZ, R22 ;  /* 0x000000ffff220224 */ /* 0x000fe400078e0016 */
[----:B------:R-:W-:Y:S01]  /*2780*/  @P0 IMAD.MOV.U32 R35, RZ, RZ, R43 ;  /* 0x000000ffff230224 */ /* 0x000fe200078e002b */
[C---:B-1----:R-:W-:Y:S01]  /*2790*/  DMUL R42, R4.reuse, R36 ;  /* 0x00000024042a7228 */ /* 0x042fe20000000000 */
[----:B--2---:R-:W-:Y:S04]  /*27a0*/  @P1 STG.E desc[UR8][R12.64], R23 ;  /* 0x000000170c001986 */ /* 0x004fe8000c101908 */
[----:B------:R-:W-:Y:S01]  /*27b0*/  DMUL R4, R4, R34 ;  /* 0x0000002204047228 */ /* 0x000fe20000000000 */
[----:B----4-:R-:W-:Y:S01]  /*27c0*/  @P1 STG.E desc[UR8][R10.64], R53 ;  /* 0x000000350a001986 */ /* 0x010fe2000c101908 */
[----:B------:R-:W0:Y:S03]  /*27d0*/  F2F.F32.F64 R50, R48 ;  /* 0x0000003000327310 */ /* 0x000e260000301000 */
[----:B------:R1:W-:Y:S05]  /*27e0*/  @P2 STG.E desc[UR8][R14.64], R51 ;  /* 0x000000330e002986 */ /* 0x0003ea000c101908 */
[----:B------:R-:W2:Y:S08]  /*27f0*/  F2F.F32.F64 R52, R42 ;  /* 0x0000002a00347310 */ /* 0x000eb00000301000 */
[----:B-1----:R-:W1:Y:S01]  /*2800*/  F2F.F32.F64 R51, R4 ;  /* 0x0000000400337310 */ /* 0x002e620000301000 */
[----:B------:R-:W-:Y:S01]  /*2810*/  IMAD.WIDE R22, R3, 0x4, R18 ;  /* 0x0000000403167825 */ /* 0x000fe200078e0212 */
[----:B0-----:R0:W-:Y:S04]  /*2820*/  STG.E desc[UR8][R14.64+0x4], R50 ;  /* 0x000004320e007986 */ /* 0x0011e8000c101908 */
[----:B--2---:R0:W-:Y:S04]  /*2830*/  STG.E desc[UR8][R12.64+0x4], R52 ;  /* 0x000004340c007986 */ /* 0x0041e8000c101908 */
[----:B-1----:R0:W-:Y:S04]  /*2840*/  STG.E desc[UR8][R10.64+0x4], R51 ;  /* 0x000004330a007986 */ /* 0x0021e8000c101908 */
[----:B------:R-:W2:Y:S01]  /*2850*/  @P2 LDG.E R22, desc[UR8][R22.64+0x4] ;  /* 0x0000040816162981 */ /* 0x000ea2000c1e1900 */
[----:B------:R-:W-:Y:S01]  /*2860*/  UIADD3 UR13, UPT, UPT, UR11, 0x30, URZ ;  /* 0x000000300b0d7890 */ /* 0x000fe2000fffe0ff */
[----:B------:R-:W-:-:S03]  /*2870*/  DADD R40, R48, R40 ;  /* 0x0000000030287229 */ /* 0x000fc60000000028 */
[----:B------:R-:W-:Y:S01]  /*2880*/  UISETP.GT.U32.AND UP0, UPT, UR13, 0x30, UPT ;  /* 0x000000300d00788c */ /* 0x000fe2000bf04070 */
[----:B------:R-:W-:Y:S02]  /*2890*/  DADD R46, R42, R46 ;  /* 0x000000002a2e7229 */ /* 0x000fe4000000002e */
[----:B------:R-:W-:Y:S01]  /*28a0*/  DADD R44, R4, R44 ;  /* 0x00000000042c7229 */ /* 0x000fe2000000002c */
[----:B------:R-:W-:Y:S01]  /*28b0*/  UIADD3 UR16, UPT, UPT, UR11, 0x32, URZ ;  /* 0x000000320b107890 */ /* 0x000fe2000fffe0ff */
[----:B--2---:R-:W1:Y:S02]  /*28c0*/  @P2 F2F.F64.F32 R22, R22 ;  /* 0x0000001600162310 */ /* 0x004e640000201800 */
[----:B-1----:R-:W-:Y:S02]  /*28d0*/  @P2 DADD R40, R40, -R22 ;  /* 0x0000000028282229 */ /* 0x002fe40000000816 */
[----:B0-----:R-:W-:Y:S09]  /*28e0*/  BRA.U UP0, `(.L_x_80) ;  /* 0x00000001000c7547 */ /* 0x001ff2000b800000 */
[----:B------:R-:W-:-:S09]  /*28f0*/  UISETP.NE.AND UP0, UPT, UR16, 0x32, UPT ;  /* 0x000000321000788c */ /* 0x000fd2000bf05270 */
[----:B------:R-:W-:Y:S05]  /*2900*/  BRA.U !UP0, `(.L_x_81) ;  /* 0x0000000108247547 */ /* 0x000fea000b800000 */
[----:B------:R-:W-:Y:S05]  /*2910*/  BRA `(.L_x_82) ;  /* 0x0000000000407947 */ /* 0x000fea0003800000 */
.L_x_80:
[----:B------:R-:W-:Y:S01]  /*2920*/  IMAD.U32 R43, RZ, RZ, UR10 ;  /* 0x0000000aff2b7e24 */ /* 0x000fe2000f8e00ff */
[----:B------:R-:W2:Y:S03]  /*2930*/  LDG.E R22, desc[UR8][R8.64+-0xc4] ;  /* 0xffff3c0808167981 */ /* 0x000ea6000c1e1900 */
[----:B------:R-:W-:-:S05]  /*2940*/  IMAD.WIDE R42, R43, 0x4, R16 ;  /* 0x000000042b2a7825 */ /* 0x000fca00078e0210 */
[----:B------:R-:W3:Y:S01]  /*2950*/  LDG.E R4, desc[UR8][R42.64+-0xc4] ;  /* 0xffff3c082a047981 */ /* 0x000ee2000c1e1900 */
[----:B--2---:R-:W0:Y:S08]  /*2960*/  F2F.F64.F32 R22, R22 ;  /* 0x0000001600167310 */ /* 0x004e300000201800 */
[----:B---3--:R-:W1:Y:S01]  /*2970*/  F2F.F64.F32 R4, R4 ;  /* 0x0000000400047310 */ /* 0x008e620000201800 */
[----:B0-----:R-:W-:-:S02]  /*2980*/  DADD R44, R44, -R22 ;  /* 0x000000002c2c7229 */ /* 0x001fc40000000816 */
[----:B-1----:R-:W-:-:S11]  /*2990*/  DADD R46, R46, -R4 ;  /* 0x000000002e2e7229 */ /* 0x002fd60000000804 */
.L_x_81:
        /* <DEDUP_REMOVED lines=8> */
.L_x_82:
[----:B------:R-:W-:Y:S01]  /*2a20*/  ISETP.LE.U32.AND P0, PT, R2, UR16, PT ;  /* 0x0000001002007c0c */ /* 0x000fe2000bf03070 */
[----:B------:R-:W-:Y:S01]  /*2a30*/  UIADD3 UR7, UPT, UPT, UR7, 0x2, URZ ;  /* 0x0000000207077890 */ /* 0x000fe2000fffe0ff */
[----:B------:R-:W-:Y:S01]  /*2a40*/  MOV R22, R6 ;  /* 0x0000000600167202 */ /* 0x000fe20000000f00 */
[----:B------:R-:W-:Y:S01]  /*2a50*/  IMAD.MOV.U32 R23, RZ, RZ, R7 ;  /* 0x000000ffff177224 */ /* 0x000fe200078e0007 */
[----:B------:R-:W-:Y:S01]  /*2a60*/  UIADD3 UR11, UPT, UPT, UR11, 0x2, URZ ;  /* 0x000000020b0b7890 */ /* 0x000fe2000fffe0ff */
[----:B------:R-:W-:Y:S01]  /*2a70*/  VIADD R3, R3, 0x2 ;  /* 0x0000000203037836 */ /* 0x000fe20000000000 */
[----:B------:R-:W-:Y:S01]  /*2a80*/  UISETP.NE.AND UP0, UPT, UR7, URZ, UPT ;  /* 0x000000ff0700728c */ /* 0x000fe2000bf05270 */
[----:B------:R-:W-:Y:S01]  /*2a90*/  IMAD.MOV.U32 R6, RZ, RZ, R32 ;  /* 0x000000ffff067224 */ /* 0x000fe200078e0020 */
[----:B------:R-:W-:Y:S01]  /*2aa0*/  UIADD3 UR10, UPT, UPT, UR10, 0x2, URZ ;  /* 0x000000020a0a7890 */ /* 0x000fe2000fffe0ff */
[----:B------:R-:W-:Y:S01]  /*2ab0*/  IMAD.MOV.U32 R7, RZ, RZ, R33 ;  /* 0x000000ffff077224 */ /* 0x000fe200078e0021 */
[----:B------:R-:W-:Y:S01]  /*2ac0*/  UIADD3 UR12, UPT, UPT, UR12, -0x2, URZ ;  /* 0xfffffffe0c0c7890 */ /* 0x000fe2000fffe0ff */
[----:B------:R-:W-:-:S02]  /*2ad0*/  IMAD.MOV.U32 R4, RZ, RZ, R38 ;  /* 0x000000ffff047224 */ /* 0x000fc400078e0026 */
[----:B0-----:R-:W-:Y:S01]  /*2ae0*/  @P0 DMUL R8, R40, R28 ;  /* 0x0000001c28080228 */ /* 0x001fe20000000000 */
[----:B------:R-:W-:Y:S02]  /*2af0*/  IMAD.MOV.U32 R5, RZ, RZ, R39 ;  /* 0x000000ffff057224 */ /* 0x000fe400078e0027 */
[----:B------:R-:W-:Y:S02]  /*2b00*/  IMAD.MOV.U32 R42, RZ, RZ, R48 ;  /* 0x000000ffff2a7224 */ /* 0x000fe400078e0030 */
[----:B------:R-:W-:-:S05]  /*2b10*/  IMAD.MOV.U32 R43, RZ, RZ, R49 ;  /* 0x000000ffff2b7224 */ /* 0x000fca00078e0031 */
[----:B------:R-:W0:Y:S02]  /*2b20*/  @P0 F2F.F32.F64 R9, R8 ;  /* 0x0000000800090310 */ /* 0x000e240000301000 */
[----:B0-----:R1:W-:Y:S01]  /*2b30*/  @P0 STG.E desc[UR8][R14.64+0x4], R9 ;  /* 0x000004090e000986 */ /* 0x0013e2000c101908 */
[----:B------:R-:W-:Y:S05]  /*2b40*/  BRA.U UP0, `(.L_x_83) ;  /* 0xfffffff500787547 */ /* 0x000fea000b83ffff */
[----:B------:R-:W-:-:S06]  /*2b50*/  ULOP3.LUT UR7, UR6, 0xfffffffe, URZ, 0xc0, !UPT ;  /* 0xfffffffe06077892 */ /* 0x000fcc000f8ec0ff */
[----:B------:R-:W-:-:S07]  /*2b60*/  IMAD.U32 R3, RZ, RZ, UR7 ;  /* 0x00000007ff037e24 */ /* 0x000fce000f8e00ff */
.L_x_79:
[----:B------:R-:W-:-:S04]  /*2b70*/  ULOP3.LUT UR6, UR6, 0x1, URZ, 0xc0, !UPT ;  /* 0x0000000106067892 */ /* 0x000fc8000f8ec0ff */
[----:B------:R-:W-:-:S06]  /*2b80*/  UISETP.NE.U32.AND UP0, UPT, UR6, 0x1, UPT ;  /* 0x000000010600788c */ /* 0x000fcc000bf05070 */
[----:B------:R-:W-:-:S13]  /*2b90*/  PLOP3.LUT P0, PT, PT, PT, UP0, 0x80, 0x8 ;  /* 0x000000000008781c */ /* 0x000fda0003f0f008 */
[----:B------:R-:W-:Y:S05]  /*2ba0*/  @P0 EXIT ;  /* 0x000000000000094d */ /* 0x000fea0003800000 */
[----:B------:R-:W-:-:S06]  /*2bb0*/  UIMAD.WIDE.U32 UR4, UR10, 0x4, UR4 ;  /* 0x000000040a0478a5 */ /* 0x000fcc000f8e0004 */
[----:B------:R-:W-:Y:S02]  /*2bc0*/  IMAD.U32 R8, RZ, RZ, UR4 ;  /* 0x00000004ff087e24 */ /* 0x000fe4000f8e00ff */
[----:B-1----:R-:W-:-:S05]  /*2bd0*/  IMAD.U32 R9, RZ, RZ, UR5 ;  /* 0x00000005ff097e24 */ /* 0x002fca000f8e00ff */
[----:B------:R0:W2:Y:S01]  /*2be0*/  LDG.E.CONSTANT R8, desc[UR8][R8.64] ;  /* 0x0000000808087981 */ /* 0x0000a2000c1e9900 */
[----:B------:R-:W-:Y:S01]  /*2bf0*/  ISETP.GE.U32.AND P1, PT, R3, 0x2, PT ;  /* 0x000000020300780c */ /* 0x000fe20003f26070 */
[----:B------:R-:W-:Y:S01]  /*2c00*/  IMAD.MOV.U32 R13, RZ, RZ, R37 ;  /* 0x000000ffff0d7224 */ /* 0x000fe200078e0025 */
[----:B------:R-:W-:Y:S01]  /*2c10*/  PLOP3.LUT P2, PT, PT, PT, PT, 0x8, 0x80 ;  /* 0x000000000080781c */ /* 0x000fe20003f4e170 */
[----:B------:R-:W-:Y:S01]  /*2c20*/  IMAD.MOV.U32 R14, RZ, RZ, R34 ;  /* 0x000000ffff0e7224 */ /* 0x000fe200078e0022 */
[----:B------:R-:W-:Y:S01]  /*2c30*/  MOV R12, R36 ;  /* 0x00000024000c7202 */ /* 0x000fe20000000f00 */
[----:B------:R-:W-:Y:S02]  /*2c40*/  IMAD.MOV.U32 R15, RZ, RZ, R35 ;  /* 0x000000ffff0f7224 */ /* 0x000fe400078e0023 */
[----:B------:R-:W-:Y:S02]  /*2c50*/  IMAD.U32 R11, RZ, RZ, UR10 ;  /* 0x0000000aff0b7e24 */ /* 0x000fe4000f8e00ff */
[----:B0-----:R-:W-:-:S02]  /*2c60*/  IMAD.U32 R9, RZ, RZ, UR10 ;  /* 0x0000000aff097e24 */ /* 0x001fc4000f8e00ff */
[----:B------:R-:W-:Y:S02]  /*2c70*/  IMAD.U32 R23, RZ, RZ, UR10 ;  /* 0x0000000aff177e24 */ /* 0x000fe4000f8e00ff */
[----:B------:R-:W-:Y:S01]  /*2c80*/  @P1 DSETP.GT.AND P3, PT, R48, R38, PT ;  /* 0x000000263000122a */ /* 0x000fe20003f64000 */
[----:B------:R-:W-:Y:S01]  /*2c90*/  IMAD.WIDE.U32 R10, R11, 0x4, R16 ;  /* 0x000000040b0a7825 */ /* 0x000fe200078e0010 */
[----:B--2---:R0:W1:Y:S03]  /*2ca0*/  F2F.F64.F32 R4, R8 ;  /* 0x0000000800047310 */ /* 0x0040660000201800 */
[----:B0-----:R-:W-:Y:S01]  /*2cb0*/  IMAD.WIDE.U32 R8, R9, 0x4, R20 ;  /* 0x0000000409087825 */ /* 0x001fe200078e0014 */
[----:B-1----:R-:W-:-:S08]  /*2cc0*/  @P1 DADD R6, R4, -R32 ;  /* 0x0000000004061229 */ /* 0x002fd00000000820 */
[----:B------:R-:W-:-:S08]  /*2cd0*/  @P1 DMUL R6, R30, R6 ;  /* 0x000000061e061228 */ /* 0x000fd00000000000 */
[----:B------:R-:W-:-:S08]  /*2ce0*/  @P1 DFMA R6, R26, R48, R6 ;  /* 0x000000301a06122b */ /* 0x000fd00000000006 */
[----:B------:R-:W-:Y:S02]  /*2cf0*/  @P1 DFMA R4, -R24, R38, R6 ;  /* 0x000000261804122b */ /* 0x000fe40000000106 */
[----:B------:R-:W0:Y:S06]  /*2d00*/  F2F.F64.F32 R6, R0 ;  /* 0x0000000000067310 */ /* 0x000e2c0000201800 */
[C-C-:B------:R-:W-:Y:S02]  /*2d10*/  @P1 DSETP.GT.AND P0, PT, R48.reuse, R4.reuse, PT ;  /* 0x000000043000122a */ /* 0x140fe40003f04000 */
[----:B------:R-:W-:Y:S01]  /*2d20*/  @P1 DSETP.GEU.AND P4, PT, R48, R4, PT ;  /* 0x000000043000122a */ /* 0x000fe20003f8e000 */
[----:B------:R-:W1:Y:S03]  /*2d30*/  F2F.F32.F64 R25, R4 ;  /* 0x0000000400197310 */ /* 0x000e660000301000 */
[----:B------:R-:W-:-:S02]  /*2d40*/  @P1 PLOP3.LUT P2, PT, P0, PT, PT, 0x80, 0x8 ;  /* 0x000000000008181c */ /* 0x000fc4000074f070 */
[----:B------:R-:W-:Y:S02]  /*2d50*/  PLOP3.LUT P0, PT, PT, PT, PT, 0x80, 0x8 ;  /* 0x000000000008781c */ /* 0x000fe40003f0f070 */
[----:B------:R-:W-:Y:S01]  /*2d60*/  @P1 PLOP3.LUT P0, PT, P4, PT, PT, 0x80, 0x8 ;  /* 0x000000000008181c */ /* 0x000fe2000270f070 */
[----:B------:R-:W-:Y:S01]  /*2d70*/  @P1 DSETP.GEU.AND P4, PT, R48, R38, PT ;  /* 0x000000263000122a */ /* 0x000fe20003f8e000 */
[----:B------:R-:W-:-:S07]  /*2d80*/  ISETP.GE.U32.AND P1, PT, R3, 0x32, PT ;  /* 0x000000320300780c */ /* 0x000fce0003f26070 */
[C---:B------:R-:W-:Y:S02]  /*2d90*/  @P2 FSEL R12, R48.reuse, R12, P3 ;  /* 0x0000000c300c2208 */ /* 0x040fe40001800000 */
[C---:B------:R-:W-:Y:S02]  /*2da0*/  @P2 FSEL R13, R49.reuse, R13, P3 ;  /* 0x0000000d310d2208 */ /* 0x040fe40001800000 */
[----:B------:R-:W-:Y:S02]  /*2db0*/  @!P0 FSEL R14, R48, R14, !P4 ;  /* 0x0000000e300e8208 */ /* 0x000fe40006000000 */
[----:B------:R-:W-:Y:S01]  /*2dc0*/  @!P0 FSEL R15, R49, R15, !P4 ;  /* 0x0000000f310f8208 */ /* 0x000fe20006000000 */
[----:B------:R-:W-:Y:S01]  /*2dd0*/  @P1 IMAD.WIDE R16, R23, 0x4, R16 ;  /* 0x0000000417101825 */ /* 0x000fe200078e0210 */
[----:B0-----:R-:W-:Y:S01]  /*2de0*/  DMUL R12, R6, R12 ;  /* 0x0000000c060c7228 */ /* 0x001fe20000000000 */
[----:B------:R-:W-:-:S03]  /*2df0*/  ISETP.GE.U32.AND P0, PT, R3, R2, PT ;  /* 0x000000020300720c */ /* 0x000fc60003f06070 */
[----:B------:R-:W-:Y:S02]  /*2e00*/  DMUL R14, R6, R14 ;  /* 0x0000000e060e7228 */ /* 0x000fe40000000000 */
[----:B------:R-:W0:Y:S01]  /*2e10*/  F2F.F32.F64 R27, R12 ;  /* 0x0000000c001b7310 */ /* 0x000e220000301000 */
[----:B------:R-:W-:-:S04]  /*2e20*/  IMAD.U32 R7, RZ, RZ, UR10 ;  /* 0x0000000aff077e24 */ /* 0x000fc8000f8e00ff */
[----:B------:R-:W-:-:S03]  /*2e30*/  IMAD.WIDE.U32 R6, R7, 0x4, R18 ;  /* 0x0000000407067825 */ /* 0x000fc600078e0012 */
[----:B------:R-:W2:Y:S01]  /*2e40*/  F2F.F32.F64 R31, R14 ;  /* 0x0000000e001f7310 */ /* 0x000ea20000301000 */
[----:B------:R-:W-:Y:S01]  /*2e50*/  @P1 IMAD.WIDE R22, R23, 0x4, R20 ;  /* 0x0000000417161825 */ /* 0x000fe200078e0214 */
[----:B-1----:R1:W-:Y:S04]  /*2e60*/  STG.E desc[UR8][R6.64], R25 ;  /* 0x0000001906007986 */ /* 0x0023e8000c101908 */
[----:B0-----:R0:W-:Y:S04]  /*2e70*/  STG.E desc[UR8][R10.64], R27 ;  /* 0x0000001b0a007986 */ /* 0x0011e8000c101908 */
[----:B--2---:R0:W-:Y:S04]  /*2e80*/  STG.E desc[UR8][R8.64], R31 ;  /* 0x0000001f08007986 */ /* 0x0041e8000c101908 */
[----:B------:R2:W3:Y:S04]  /*2e90*/  @P1 LDG.E R0, desc[UR8][R16.64+-0xc8] ;  /* 0xffff380810001981 */ /* 0x0004e8000c1e1900 */
[----:B------:R-:W1:Y:S01]  /*2ea0*/  @P1 LDG.E R22, desc[UR8][R22.64+-0xc8] ;  /* 0xffff380816161981 */ /* 0x000e62000c1e1900 */
[----:B------:R-:W-:-:S05]  /*2eb0*/  @P0 IADD3 R21, PT, PT, -R2, UR10, RZ ;  /* 0x0000000a02150c10 */ /* 0x000fca000fffe1ff */
[----:B------:R-:W-:-:S06]  /*2ec0*/  @P0 IMAD.WIDE R18, R21, 0x4, R18 ;  /* 0x0000000415120825 */ /* 0x000fcc00078e0212 */
[----:B------:R-:W4:Y:S01]  /*2ed0*/  @P0 LDG.E R18, desc[UR8][R18.64] ;  /* 0x0000000812120981 */ /* 0x000f22000c1e1900 */
[----:B------:R-:W-:Y:S01]  /*2ee0*/  DADD R12, R12, R46 ;  /* 0x000000000c0c7229 */ /* 0x000fe2000000002e */
[----:B--2---:R-:W-:Y:S01]  /*2ef0*/  @P1 IMAD.MOV.U32 R16, RZ, RZ, 0x47ae147b ;  /* 0x47ae147bff101424 */ /* 0x004fe200078e00ff */
[----:B------:R-:W-:Y:S01]  /*2f00*/  DADD R14, R14, R44 ;  /* 0x000000000e0e7229 */ /* 0x000fe2000000002c */
[----:B------:R-:W-:Y:S01]  /*2f10*/  @P1 IMAD.MOV.U32 R17, RZ, RZ, 0x3f947ae1 ;  /* 0x3f947ae1ff111424 */ /* 0x000fe200078e00ff */
[----:B------:R-:W-:Y:S01]  /*2f20*/  DADD R4, R4, R40 ;  /* 0x0000000004047229 */ /* 0x000fe20000000028 */
[----:B------:R-:W-:-:S05]  /*2f30*/  VIADD R3, R3, 0x1 ;  /* 0x0000000103037836 */ /* 0x000fca0000000000 */
[----:B------:R-:W-:Y:S01]  /*2f40*/  ISETP.GE.U32.AND P2, PT, R3, R2, PT ;  /* 0x000000020300720c */ /* 0x000fe20003f46070 */
[----:B---3--:R-:W2:Y:S08]  /*2f50*/  @P1 F2F.F64.F32 R20, R0 ;  /* 0x0000000000141310 */ /* 0x008eb00000201800 */
[----:B-1----:R-:W1:Y:S01]  /*2f60*/  @P1 F2F.F64.F32 R24, R22 ;  /* 0x0000001600181310 */ /* 0x002e620000201800 */
[----:B--2---:R-:W-:-:S07]  /*2f70*/  @P1 DADD R20, R12, -R20 ;  /* 0x000000000c141229 */ /* 0x004fce0000000814 */
[----:B----4-:R-:W2:Y:S01]  /*2f80*/  @P0 F2F.F64.F32 R12, R18 ;  /* 0x00000012000c0310 */ /* 0x010ea20000201800 */
[----:B-1----:R-:W-:Y:S02]  /*2f90*/  @P1 DADD R24, R14, -R24 ;  /* 0x000000000e181229 */ /* 0x002fe40000000818 */
[----:B------:R-:W-:-:S06]  /*2fa0*/  @P1 DMUL R20, R20, R16 ;  /* 0x0000001014141228 */ /* 0x000fcc0000000000 */
[----:B------:R-:W-:Y:S02]  /*2fb0*/  @P1 DMUL R24, R24, R16 ;  /* 0x0000001018181228 */ /* 0x000fe40000000000 */
[----:B--2---:R-:W-:Y:S02]  /*2fc0*/  @P0 DADD R4, R4, -R12 ;  /* 0x0000000004040229 */ /* 0x004fe4000000080c */
[----:B------:R-:W1:Y:S08]  /*2fd0*/  @P1 F2F.F32.F64 R21, R20 ;  /* 0x0000001400151310 */ /* 0x000e700000301000 */
[----:B------:R-:W2:Y:S01]  /*2fe0*/  @P1 F2F.F32.F64 R25, R24 ;  /* 0x0000001800191310 */ /* 0x000ea20000301000 */
[----:B-1----:R0:W-:Y:S04]  /*2ff0*/  @P1 STG.E desc[UR8][R10.64], R21 ;  /* 0x000000150a001986 */ /* 0x0021e8000c101908 */
[----:B--2---:R0:W-:Y:S01]  /*3000*/  @P1 STG.E desc[UR8][R8.64], R25 ;  /* 0x0000001908001986 */ /* 0x0041e2000c101908 */
[----:B------:R-:W-:Y:S05]  /*3010*/  @!P2 EXIT ;  /* 0x000000000000a94d */ /* 0x000fea0003800000 */
[----:B------:R-:W-:-:S10]  /*3020*/  DMUL R4, R4, R28 ;  /* 0x0000001c04047228 */ /* 0x000fd40000000000 */
[----:B------:R-:W1:Y:S02]  /*3030*/  F2F.F32.F64 R5, R4 ;  /* 0x0000000400057310 */ /* 0x000e640000301000 */
[----:B-1----:R-:W-:Y:S01]  /*3040*/  STG.E desc[UR8][R6.64], R5 ;  /* 0x0000000506007986 */ /* 0x002fe2000c101908 */
[----:B------:R-:W-:Y:S05]  /*3050*/  EXIT ;  /* 0x000000000000794d */ /* 0x000fea0003800000 */
        .weak           $__internal_3_$__cuda_sm20_dblrcp_rn_slowpath_v3
        .type           $__internal_3_$__cuda_sm20_dblrcp_rn_slowpath_v3,@function
        .size           $__internal_3_$__cuda_sm20_dblrcp_rn_slowpath_v3,($__internal_4_$__cuda_sm20_div_rn_f64_full - $__internal_3_$__cuda_sm20_dblrcp_rn_slowpath_v3)
$__internal_3_$__cuda_sm20_dblrcp_rn_slowpath_v3:
[----:B------:R-:W-:Y:S01]  /*3060*/  DSETP.GTU.AND P0, PT, |R12|, +INF , PT ;  /* 0x7ff000000c00742a */ /* 0x000fe20003f0c200 */
[----:B------:R-:W-:-:S13]  /*3070*/  BSSY.RECONVERGENT B1, `(.L_x_84) ;  /* 0x0000024000017945 */ /* 0x000fda0003800200 */
        /* <DEDUP_REMOVED lines=23> */
.L_x_87:
        /* <DEDUP_REMOVED lines=10> */
.L_x_85:
[----:B------:R-:W-:Y:S01]  /*3290*/  LOP3.LUT R7, R13, 0x80000, RZ, 0xfc, !PT ;  /* 0x000800000d077812 */ /* 0x000fe200078efcff */
[----:B------:R-:W-:-:S07]  /*32a0*/  IMAD.MOV.U32 R6, RZ, RZ, R12 ;  /* 0x000000ffff067224 */ /* 0x000fce00078e000c */
.L_x_86:
[----:B------:R-:W-:Y:S05]  /*32b0*/  BSYNC.RECONVERGENT B1 ;  /* 0x0000000000017941 */ /* 0x000fea0003800200 */
.L_x_84:
[----:B------:R-:W-:Y:S02]  /*32c0*/  IMAD.MOV.U32 R5, RZ, RZ, 0x0 ;  /* 0x00000000ff057424 */ /* 0x000fe400078e00ff */
[----:B------:R-:W-:Y:S02]  /*32d0*/  IMAD.MOV.U32 R28, RZ, RZ, R6 ;  /* 0x000000ffff1c7224 */ /* 0x000fe400078e0006 */
[----:B------:R-:W-:Y:S01]  /*32e0*/  IMAD.MOV.U32 R29, RZ, RZ, R7 ;  /* 0x000000ffff1d7224 */ /* 0x000fe200078e0007 */
[----:B------:R-:W-:Y:S06]  /*32f0*/  RET.REL.NODEC R4 `(emd_batch_f32) ;  /* 0xffffffcc04407950 */ /* 0x000fec0003c3ffff */
        .weak           $__internal_4_$__cuda_sm20_div_rn_f64_full
        .type           $__internal_4_$__cuda_sm20_div_rn_f64_full,@function
        .size           $__internal_4_$__cuda_sm20_div_rn_f64_full,($__internal_5_$__cuda_sm20_dsqrt_rn_f64_mediumpath_v1 - $__internal_4_$__cuda_sm20_div_rn_f64_full)
$__internal_4_$__cuda_sm20_div_rn_f64_full:
[C---:B------:R-:W-:Y:S01]  /*3300*/  FSETP.GEU.AND P0, PT, |R3|.reuse, 1.469367938527859385e-39, PT ;  /* 0x001000000300780b */ /* 0x040fe20003f0e200 */
[----:B------:R-:W-:Y:S01]  /*3310*/  IMAD.MOV.U32 R32, RZ, RZ, 0x1ca00000 ;  /* 0x1ca00000ff207424 */ /* 0x000fe200078e00ff */
[----:B------:R-:W-:Y:S01]  /*3320*/  LOP3.LUT R6, R3, 0x800fffff, RZ, 0xc0, !PT ;  /* 0x800fffff03067812 */ /* 0x000fe200078ec0ff */
[----:B------:R-:W-:Y:S01]  /*3330*/  BSSY.RECONVERGENT B1, `(.L_x_88) ;  /* 0x0000054000017945 */ /* 0x000fe20003800200 */
[----:B------:R-:W-:Y:S02]  /*3340*/  MOV R10, 0x1 ;  /* 0x00000001000a7802 */ /* 0x000fe40000000f00 */
[----:B------:R-:W-:Y:S01]  /*3350*/  LOP3.LUT R7, R6, 0x3ff00000, RZ, 0xfc, !PT ;  /* 0x3ff0000006077812 */ /* 0x000fe200078efcff */
[----:B------:R-:W-:Y:S01]  /*3360*/  IMAD.MOV.U32 R6, RZ, RZ, R2 ;  /* 0x000000ffff067224 */ /* 0x000fe200078e0002 */
[C---:B------:R-:W-:Y:S02]  /*3370*/  FSETP.GEU.AND P2, PT, |R9|.reuse, 1.469367938527859385e-39, PT ;  /* 0x001000000900780b */ /* 0x040fe40003f4e200 */
[----:B------:R-:W-:-:S02]  /*3380*/  LOP3.LUT R5, R9, 0x7ff00000, RZ, 0xc0, !PT ;  /* 0x7ff0000009057812 */ /* 0x000fc400078ec0ff */
[----:B------:R-:W-:Y:S01]  /*3390*/  LOP3.LUT R30, R3, 0x7ff00000, RZ, 0xc0, !PT ;  /* 0x7ff00000031e7812 */ /* 0x000fe200078ec0ff */
[----:B------:R-:W-:Y:S02]  /*33a0*/  @!P0 DMUL R6, R2, 8.98846567431157953865e+307 ;  /* 0x7fe0000002068828 */ /* 0x000fe40000000000 */
[----:B------:R-:W-:Y:S01]  /*33b0*/  IMAD.MOV.U32 R31, RZ, RZ, R5 ;  /* 0x000000ffff1f7224 */ /* 0x000fe200078e0005 */
[----:B------:R-:W-:-:S03]  /*33c0*/  ISETP.GE.U32.AND P1, PT, R5, R30, PT ;  /* 0x0000001e0500720c */ /* 0x000fc60003f26070 */
[----:B------:R-:W0:Y:S02]  /*33d0*/  MUFU.RCP64H R11, R7 ;  /* 0x00000007000b7308 */ /* 0x000e240000001800 */
[----:B------:R-:W-:Y:S02]  /*33e0*/  @!P2 LOP3.LUT R14, R3, 0x7ff00000, RZ, 0xc0, !PT ;  /* 0x7ff00000030ea812 */ /* 0x000fe400078ec0ff */
[----:B------:R-:W-:Y:S02]  /*33f0*/  @!P0 LOP3.LUT R30, R7, 0x7ff00000, RZ, 0xc0, !PT ;  /* 0x7ff00000071e8812 */ /* 0x000fe400078ec0ff */
[----:B------:R-:W-:-:S03]  /*3400*/  @!P2 ISETP.GE.U32.AND P3, PT, R5, R14, PT ;  /* 0x0000000e0500a20c */ /* 0x000fc60003f66070 */
[----:B------:R-:W-:Y:S01]  /*3410*/  VIADD R34, R30, 0xffffffff ;  /* 0xffffffff1e227836 */ /* 0x000fe20000000000 */
[----:B0-----:R-:W-:-:S08]  /*3420*/  DFMA R12, R10, -R6, 1 ;  /* 0x3ff000000a0c742b */ /* 0x001fd00000000806 */
[----:B------:R-:W-:-:S08]  /*3430*/  DFMA R12, R12, R12, R12 ;  /* 0x0000000c0c0c722b */ /* 0x000fd0000000000c */
[----:B------:R-:W-:Y:S01]  /*3440*/  DFMA R14, R10, R12, R10 ;  /* 0x0000000c0a0e722b */ /* 0x000fe2000000000a */
[C---:B------:R-:W-:Y:S01]  /*3450*/  @!P2 SEL R13, R32.reuse, 0x63400000, !P3 ;  /* 0x63400000200da807 */ /* 0x040fe20005800000 */
[----:B------:R-:W-:Y:S01]  /*3460*/  IMAD.MOV.U32 R10, RZ, RZ, R8 ;  /* 0x000000ffff0a7224 */ /* 0x000fe200078e0008 */
[----:B------:R-:W-:Y:S01]  /*3470*/  SEL R11, R32, 0x63400000, !P1 ;  /* 0x63400000200b7807 */ /* 0x000fe20004800000 */
[----:B------:R-:W-:Y:S01]  /*3480*/  @!P2 IMAD.MOV.U32 R12, RZ, RZ, RZ ;  /* 0x000000ffff0ca224 */ /* 0x000fe200078e00ff */
[--C-:B------:R-:W-:Y:S02]  /*3490*/  @!P2 LOP3.LUT R13, R13, 0x80000000, R9.reuse, 0xf8, !PT ;  /* 0x800000000d0da812 */ /* 0x100fe400078ef809 */
[----:B------:R-:W-:Y:S01]  /*34a0*/  LOP3.LUT R11, R11, 0x800fffff, R9, 0xf8, !PT ;  /* 0x800fffff0b0b7812 */ /* 0x000fe200078ef809 */
[----:B------:R-:W-:Y:S01]  /*34b0*/  DFMA R28, R14, -R6, 1 ;  /* 0x3ff000000e1c742b */ /* 0x000fe20000000806 */
[----:B------:R-:W-:-:S06]  /*34c0*/  @!P2 LOP3.LUT R13, R13, 0x100000, RZ, 0xfc, !PT ;  /* 0x001000000d0da812 */ /* 0x000fcc00078efcff */
[----:B------:R-:W-:Y:S02]  /*34d0*/  @!P2 DFMA R10, R10, 2, -R12 ;  /* 0x400000000a0aa82b */ /* 0x000fe4000000080c */
[----:B------:R-:W-:-:S08]  /*34e0*/  DFMA R14, R14, R28, R14 ;  /* 0x0000001c0e0e722b */ /* 0x000fd0000000000e */
[----:B------:R-:W-:Y:S01]  /*34f0*/  @!P2 LOP3.LUT R31, R11, 0x7ff00000, RZ, 0xc0, !PT ;  /* 0x7ff000000b1fa812 */ /* 0x000fe200078ec0ff */
[----:B------:R-:W-:-:S04]  /*3500*/  DMUL R12, R14, R10 ;  /* 0x0000000a0e0c7228 */ /* 0x000fc80000000000 */
[----:B------:R-:W-:-:S04]  /*3510*/  VIADD R33, R31, 0xffffffff ;  /* 0xffffffff1f217836 */ /* 0x000fc80000000000 */
[----:B------:R-:W-:Y:S01]  /*3520*/  DFMA R28, R12, -R6, R10 ;  /* 0x800000060c1c722b */ /* 0x000fe2000000000a */
[----:B------:R-:W-:-:S04]  /*3530*/  ISETP.GT.U32.AND P0, PT, R33, 0x7feffffe, PT ;  /* 0x7feffffe2100780c */ /* 0x000fc80003f04070 */
[----:B------:R-:W-:-:S03]  /*3540*/  ISETP.GT.U32.OR P0, PT, R34, 0x7feffffe, P0 ;  /* 0x7feffffe2200780c */ /* 0x000fc60000704470 */
[----:B------:R-:W-:-:S10]  /*3550*/  DFMA R14, R14, R28, R12 ;  /* 0x0000001c0e0e722b */ /* 0x000fd4000000000c */
[----:B------:R-:W-:Y:S05]  /*3560*/  @P0 BRA `(.L_x_89) ;  /* 0x00000000006c0947 */ /* 0x000fea0003800000 */
[----:B------:R-:W-:-:S04]  /*3570*/  LOP3.LUT R12, R3, 0x7ff00000, RZ, 0xc0, !PT ;  /* 0x7ff00000030c7812 */ /* 0x000fc800078ec0ff */
[CC--:B------:R-:W-:Y:S02]  /*3580*/  VIADDMNMX R8, R5.reuse, -R12.reuse, 0xb9600000, !PT ;  /* 0xb960000005087446 */ /* 0x0c0fe4000780090c */
[----:B------:R-:W-:Y:S02]  /*3590*/  ISETP.GE.U32.AND P0, PT, R5, R12, PT ;  /* 0x0000000c0500720c */ /* 0x000fe40003f06070 */
[----:B------:R-:W-:Y:S02]  /*35a0*/  VIMNMX R8, PT, PT, R8, 0x46a00000, PT ;  /* 0x46a0000008087848 */ /* 0x000fe40003fe0100 */
[----:B------:R-:W-:-:S05]  /*35b0*/  SEL R5, R32, 0x63400000, !P0 ;  /* 0x6340000020057807 */ /* 0x000fca0004000000 */
[----:B------:R-:W-:Y:S02]  /*35c0*/  IMAD.IADD R28, R8, 0x1, -R5 ;  /* 0x00000001081c7824 */ /* 0x000fe400078e0a05 */
[----:B------:R-:W-:Y:S02]  /*35d0*/  IMAD.MOV.U32 R8, RZ, RZ, RZ ;  /* 0x000000ffff087224 */ /* 0x000fe400078e00ff */
        /* <DEDUP_REMOVED lines=10> */
[----:B------:R-:W-:Y:S01]  /*3680*/  IADD3 R3, PT, PT, -R28, RZ, RZ ;  /* 0x000000ff1c037210 */ /* 0x000fe20007ffe1ff */
[----:B------:R-:W-:Y:S01]  /*3690*/  IMAD.MOV.U32 R2, RZ, RZ, RZ ;  /* 0x000000ffff027224 */ /* 0x000fe200078e00ff */
[----:B------:R-:W-:-:S05]  /*36a0*/  DMUL.RP R8, R14, R8 ;  /* 0x000000080e087228 */ /* 0x000fca0000008000 */
[----:B------:R-:W-:-:S05]  /*36b0*/  DFMA R2, R12, -R2, R14 ;  /* 0x800000020c02722b */ /* 0x000fca000000000e */
[----:B------:R-:W-:Y:S02]  /*36c0*/  LOP3.LUT R5, R9, R5, RZ, 0x3c, !PT ;  /* 0x0000000509057212 */ /* 0x000fe400078e3cff */
[----:B------:R-:W-:-:S04]  /*36d0*/  IADD3 R2, PT, PT, -R28, -0x43300000, RZ ;  /* 0xbcd000001c027810 */ /* 0x000fc80007ffe1ff */
[----:B------:R-:W-:-:S04]  /*36e0*/  FSETP.NEU.AND P0, PT, |R3|, R2, PT ;  /* 0x000000020300720b */ /* 0x000fc80003f0d200 */
[----:B------:R-:W-:Y:S02]  /*36f0*/  FSEL R12, R8, R12, !P0 ;  /* 0x0000000c080c7208 */ /* 0x000fe40004000000 */
[----:B------:R-:W-:Y:S01]  /*3700*/  FSEL R13, R5, R13, !P0 ;  /* 0x0000000d050d7208 */ /* 0x000fe20004000000 */
[----:B------:R-:W-:Y:S06]  /*3710*/  BRA `(.L_x_90) ;  /* 0x0000000000547947 */ /* 0x000fec0003800000 */
.L_x_89:
        /* <DEDUP_REMOVED lines=13> */
[----:B------:R-:W-:Y:S02]  /*37f0*/  @P0 IMAD.MOV.U32 R12, RZ, RZ, RZ ;  /* 0x000000ffff0c0224 */ /* 0x000fe400078e00ff */
[----:B------:R-:W-:Y:S01]  /*3800*/  @P0 IMAD.MOV.U32 R13, RZ, RZ, R2 ;  /* 0x000000ffff0d0224 */ /* 0x000fe200078e0002 */
[----:B------:R-:W-:Y:S06]  /*3810*/  BRA `(.L_x_90) ;  /* 0x0000000000147947 */ /* 0x000fec0003800000 */
.L_x_92:
[----:B------:R-:W-:Y:S01]  /*3820*/  LOP3.LUT R13, R3, 0x80000, RZ, 0xfc, !PT ;  /* 0x00080000030d7812 */ /* 0x000fe200078efcff */
[----:B------:R-:W-:Y:S01]  /*3830*/  IMAD.MOV.U32 R12, RZ, RZ, R2 ;  /* 0x000000ffff0c7224 */ /* 0x000fe200078e0002 */
[----:B------:R-:W-:Y:S06]  /*3840*/  BRA `(.L_x_90) ;  /* 0x0000000000087947 */ /* 0x000fec0003800000 */
.L_x_91:
[----:B------:R-:W-:Y:S01]  /*3850*/  LOP3.LUT R13, R9, 0x80000, RZ, 0xfc, !PT ;  /* 0x00080000090d7812 */ /* 0x000fe200078efcff */
[----:B------:R-:W-:-:S07]  /*3860*/  IMAD.MOV.U32 R12, RZ, RZ, R8 ;  /* 0x000000ffff0c7224 */ /* 0x000fce00078e0008 */
.L_x_90:
[----:B------:R-:W-:Y:S05]  /*3870*/  BSYNC.RECONVERGENT B1 ;  /* 0x0000000000017941 */ /* 0x000fea0003800200 */
.L_x_88:
[----:B------:R-:W-:Y:S01]  /*3880*/  MOV R5, 0x0 ;  /* 0x0000000000057802 */ /* 0x000fe20000000f00 */
[----:B------:R-:W-:Y:S02]  /*3890*/  IMAD.MOV.U32 R2, RZ, RZ, R12 ;  /* 0x000000ffff027224 */ /* 0x000fe400078e000c */
[----:B------:R-:W-:Y:S01]  /*38a0*/  IMAD.MOV.U32 R3, RZ, RZ, R13 ;  /* 0x000000ffff037224 */ /* 0x000fe200078e000d */
[----:B------:R-:W-:Y:S06]  /*38b0*/  RET.REL.NODEC R4 `(emd_batch_f32) ;  /* 0xffffffc404d07950 */ /* 0x000fec0003c3ffff */
        .weak           $__internal_5_$__cuda_sm20_dsqrt_rn_f64_mediumpath_v1
        .type           $__internal_5_$__cuda_sm20_dsqrt_rn_f64_mediumpath_v1,@function
        .size           $__internal_5_$__cuda_sm20_dsqrt_rn_f64_mediumpath_v1,($emd_batch_f32$__internal_trig_reduction_slowpathd - $__internal_5_$__cuda_sm20_dsqrt_rn_f64_mediumpath_v1)
$__internal_5_$__cuda_sm20_dsqrt_rn_f64_mediumpath_v1:
[----:B------:R-:W-:Y:S01]  /*38c0*/  ISETP.GE.U32.AND P0, PT, R6, -0x3400000, PT ;  /* 0xfcc000000600780c */ /* 0x000fe20003f06070 */
[----:B------:R-:W-:Y:S01]  /*38d0*/  BSSY.RECONVERGENT B1, `(.L_x_93) ;  /* 0x0000028000017945 */ /* 0x000fe20003800200 */
[----:B------:R-:W-:Y:S02]  /*38e0*/  IMAD.MOV.U32 R10, RZ, RZ, R14 ;  /* 0x000000ffff0a7224 */ /* 0x000fe400078e000e */
[----:B------:R-:W-:Y:S02]  /*38f0*/  IMAD.MOV.U32 R8, RZ, RZ, R12 ;  /* 0x000000ffff087224 */ /* 0x000fe400078e000c */
[----:B------:R-:W-:Y:S02]  /*3900*/  IMAD.MOV.U32 R9, RZ, RZ, R13 ;  /* 0x000000ffff097224 */ /* 0x000fe400078e000d */
[----:B------:R-:W-:Y:S02]  /*3910*/  IMAD.MOV.U32 R6, RZ, RZ, R28 ;  /* 0x000000ffff067224 */ /* 0x000fe400078e001c */
[----:B------:R-:W-:-:S03]  /*3920*/  IMAD.MOV.U32 R7, RZ, RZ, R29 ;  /* 0x000000ffff077224 */ /* 0x000fc600078e001d */
        /* <DEDUP_REMOVED lines=9> */
.L_x_94:
        /* <DEDUP_REMOVED lines=9> */
[----:B------:R-:W-:Y:S01]  /*3a50*/  IMAD.MOV.U32 R12, RZ, RZ, 0x0 ;  /* 0x00000000ff0c7424 */ /* 0x000fe200078e00ff */
[----:B------:R-:W-:Y:S01]  /*3a60*/  MOV R13, 0x3fd80000 ;  /* 0x3fd80000000d7802 */ /* 0x000fe20000000f00 */
[----:B------:R-:W-:-:S03]  /*3a70*/  IMAD.MOV.U32 R8, RZ, RZ, RZ ;  /* 0x000000ffff087224 */ /* 0x000fc600078e00ff */
[----:B------:R-:W0:Y:S03]  /*3a80*/  MUFU.RSQ64H R9, R7 ;  /* 0x0000000700097308 */ /* 0x000e260000001c00 */
[----:B0-----:R-:W-:-:S08]  /*3a90*/  DMUL R10, R8, R8 ;  /* 0x00000008080a7228 */ /* 0x001fd00000000000 */
[----:B------:R-:W-:-:S08]  /*3aa0*/  DFMA R10, R6, -R10, 1 ;  /* 0x3ff00000060a742b */ /* 0x000fd0000000080a */
[----:B------:R-:W-:Y:S02]  /*3ab0*/  DFMA R12, R10, R12, 0.5 ;  /* 0x3fe000000a0c742b */ /* 0x000fe4000000000c */
[----:B------:R-:W-:-:S08]  /*3ac0*/  DMUL R10, R8, R10 ;  /* 0x0000000a080a7228 */ /* 0x000fd00000000000 */
[----:B------:R-:W-:-:S08]  /*3ad0*/  DFMA R10, R12, R10, R8 ;  /* 0x0000000a0c0a722b */ /* 0x000fd00000000008 */
[----:B------:R-:W-:Y:S02]  /*3ae0*/  DMUL R8, R6, R10 ;  /* 0x0000000a06087228 */ /* 0x000fe40000000000 */
[----:B------:R-:W-:-:S06]  /*3af0*/  VIADD R11, R11, 0xfff00000 ;  /* 0xfff000000b0b7836 */ /* 0x000fcc0000000000 */
[----:B------:R-:W-:-:S08]  /*3b00*/  DFMA R12, R8, -R8, R6 ;  /* 0x80000008080c722b */ /* 0x000fd00000000006 */
[----:B------:R-:W-:-:S10]  /*3b10*/  DFMA R6, R10, R12, R8 ;  /* 0x0000000c0a06722b */ /* 0x000fd40000000008 */
[----:B------:R-:W-:Y:S01]  /*3b20*/  VIADD R7, R7, 0xfcb00000 ;  /* 0xfcb0000007077836 */ /* 0x000fe20000000000 */
[----:B------:R-:W-:Y:S06]  /*3b30*/  BRA `(.L_x_95) ;  /* 0x0000000000047947 */ /* 0x000fec0003800000 */
.L_x_96:
[----:B------:R-:W-:-:S11]  /*3b40*/  DADD R6, R8, R8 ;  /* 0x0000000008067229 */ /* 0x000fd60000000008 */
.L_x_95:
[----:B------:R-:W-:Y:S05]  /*3b50*/  BSYNC.RECONVERGENT B1 ;  /* 0x0000000000017941 */ /* 0x000fea0003800200 */
.L_x_93:
[----:B------:R-:W-:Y:S02]  /*3b60*/  IMAD.MOV.U32 R3, RZ, RZ, 0x0 ;  /* 0x00000000ff037424 */ /* 0x000fe400078e00ff */
[----:B------:R-:W-:Y:S02]  /*3b70*/  IMAD.MOV.U32 R8, RZ, RZ, R6 ;  /* 0x000000ffff087224 */ /* 0x000fe400078e0006 */
[----:B------:R-:W-:Y:S01]  /*3b80*/  IMAD.MOV.U32 R9, RZ, RZ, R7 ;  /* 0x000000ffff097224 */ /* 0x000fe200078e0007 */
[----:B------:R-:W-:Y:S06]  /*3b90*/  RET.REL.NODEC R2 `(emd_batch_f32) ;  /* 0xffffffc402187950 */ /* 0x000fec0003c3ffff */
        .type           $emd_batch_f32$__internal_trig_reduction_slowpathd,@function
        .size           $emd_batch_f32$__internal_trig_reduction_slowpathd,(.L_x_112 - $emd_batch_f32$__internal_trig_reduction_slowpathd)
$emd_batch_f32$__internal_trig_reduction_slowpathd:
[----:B------:R-:W-:Y:S01]  /*3ba0*/  SHF.R.U32.HI R4, RZ, 0x14, R14 ;  /* 0x00000014ff047819 */ /* 0x000fe2000001160e */
[----:B------:R-:W-:Y:S02]  /*3bb0*/  IMAD.MOV.U32 R7, RZ, RZ, R2 ;  /* 0x000000ffff077224 */ /* 0x000fe400078e0002 */
[----:B------:R-:W-:Y:S01]  /*3bc0*/  IMAD.MOV.U32 R2, RZ, RZ, RZ ;  /* 0x000000ffff027224 */ /* 0x000fe200078e00ff */
[----:B------:R-:W-:-:S04]  /*3bd0*/  LOP3.LUT R3, R4, 0x7ff, RZ, 0xc0, !PT ;  /* 0x000007ff04037812 */ /* 0x000fc800078ec0ff */
[----:B------:R-:W-:-:S13]  /*3be0*/  ISETP.NE.AND P0, PT, R3, 0x7ff, PT ;  /* 0x000007ff0300780c */ /* 0x000fda0003f05270 */
[----:B------:R-:W-:Y:S05]  /*3bf0*/  @!P0 BRA `(.L_x_97) ;  /* 0x0000000800488947 */ /* 0x000fea0003800000 */
[----:B------:R-:W-:Y:S01]  /*3c00*/  VIADD R2, R3, 0xfffffc00 ;  /* 0xfffffc0003027836 */ /* 0x000fe20000000000 */
[----:B------:R-:W-:Y:S01]  /*3c10*/  BSSY.RECONVERGENT B2, `(.L_x_98) ;  /* 0x000002f000027945 */ /* 0x000fe20003800200 */
[----:B------:R-:W-:-:S03]  /*3c20*/  CS2R R28, SRZ ;  /* 0x00000000001c7805 */ /* 0x000fc6000001ff00 */
[----:B------:R-:W-:Y:S02]  /*3c30*/  SHF.R.U32.HI R5, RZ, 0x6, R2 ;  /* 0x00000006ff057819 */ /* 0x000fe40000011602 */
[----:B------:R-:W-:Y:S02]  /*3c40*/  ISETP.GE.U32.AND P0, PT, R2, 0x80, PT ;  /* 0x000000800200780c */ /* 0x000fe40003f06070 */
[C---:B------:R-:W-:Y:S02]  /*3c50*/  IADD3 R6, PT, PT, -R5.reuse, 0x13, RZ ;  /* 0x0000001305067810 */ /* 0x040fe40007ffe1ff */
[----:B------:R-:W-:Y:S02]  /*3c60*/  IADD3 R11, PT, PT, -R5, 0xf, RZ ;  /* 0x0000000f050b7810 */ /* 0x000fe40007ffe1ff */
[----:B------:R-:W-:-:S04]  /*3c70*/  SEL R6, R6, 0x12, P0 ;  /* 0x0000001206067807 */ /* 0x000fc80000000000 */
[----:B------:R-:W-:-:S13]  /*3c80*/  ISETP.GE.AND P0, PT, R11, R6, PT ;  /* 0x000000060b00720c */ /* 0x000fda0003f06270 */
[----:B------:R-:W-:Y:S05]  /*3c90*/  @P0 BRA `(.L_x_99) ;  /* 0x0000000000980947 */ /* 0x000fea0003800000 */
[----:B------:R-:W0:Y:S01]  /*3ca0*/  LDC.64 R32, c[0x0][0x358] ;  /* 0x0000d600ff207b82 */ /* 0x000e220000000a00 */
[C---:B------:R-:W-:Y:S01]  /*3cb0*/  SHF.L.U64.HI R2, R7.reuse, 0xb, R14 ;  /* 0x0000000b07027819 */ /* 0x040fe2000001020e */
[----:B------:R-:W-:Y:S01]  /*3cc0*/  BSSY.RECONVERGENT B3, `(.L_x_100) ;  /* 0x0000022000037945 */ /* 0x000fe20003800200 */
[----:B------:R-:W-:Y:S01]  /*3cd0*/  IMAD.SHL.U32 R7, R7, 0x800, RZ ;  /* 0x0000080007077824 */ /* 0x000fe200078e00ff */
[----:B------:R-:W-:Y:S01]  /*3ce0*/  IADD3 R10, PT, PT, RZ, -R5, -R6 ;  /* 0x80000005ff0a7210 */ /* 0x000fe20007ffe806 */
[----:B------:R-:W-:Y:S01]  /*3cf0*/  IMAD.MOV.U32 R30, RZ, RZ, RZ ;  /* 0x000000ffff1e7224 */ /* 0x000fe200078e00ff */
[----:B------:R-:W-:Y:S02]  /*3d00*/  CS2R R28, SRZ ;  /* 0x00000000001c7805 */ /* 0x000fe4000001ff00 */
[----:B------:R-:W-:-:S07]  /*3d10*/  LOP3.LUT R15, R2, 0x80000000, RZ, 0xfc, !PT ;  /* 0x80000000020f7812 */ /* 0x000fce00078efcff */
.L_x_101:
[----:B------:R-:W1:Y:S01]  /*3d20*/  LDC.64 R2, c[0x4][RZ] ;  /* 0x01000000ff027b82 */ /* 0x000e620000000a00 */
[----:B0-----:R-:W-:Y:S02]  /*3d30*/  R2UR UR4, R32 ;  /* 0x00000000200472ca */ /* 0x001fe400000e0000 */
[----:B------:R-:W-:Y:S01]  /*3d40*/  R2UR UR5, R33 ;  /* 0x00000000210572ca */ /* 0x000fe200000e0000 */
[----:B-1----:R-:W-:-:S12]  /*3d50*/  IMAD.WIDE R2, R11, 0x8, R2 ;  /* 0x000000080b027825 */ /* 0x002fd800078e0202 */
[----:B------:R-:W2:Y:S01]  /*3d60*/  LDG.E.64.CONSTANT R2, desc[UR4][R2.64] ;  /* 0x0000000402027981 */ /* 0x000ea2000c1e9b00 */
[----:B------:R-:W-:Y:S01]  /*3d70*/  MOV R8, R28 ;  /* 0x0000001c00087202 */ /* 0x000fe20000000f00 */
[----:B------:R-:W-:Y:S02]  /*3d80*/  IMAD.MOV.U32 R9, RZ, RZ, R29 ;  /* 0x000000ffff097224 */ /* 0x000fe400078e001d */
        /* <DEDUP_REMOVED lines=18> */
[----:B------:R-:W-:-:S03]  /*3eb0*/  ISETP.NE.AND P0, PT, R10, -0xf, PT ;  /* 0xfffffff10a00780c */ /* 0x000fc60003f05270 */
[----:B------:R-:W-:-:S10]  /*3ec0*/  IMAD.X R29, RZ, RZ, R2, P1 ;  /* 0x000000ffff1d7224 */ /* 0x000fd400008e0602 */
[----:B-1----:R-:W-:Y:S05]  /*3ed0*/  @P0 BRA `(.L_x_101) ;  /* 0xfffffffc00900947 */ /* 0x002fea000383ffff */
[----:B------:R-:W-:Y:S05]  /*3ee0*/  BSYNC.RECONVERGENT B3 ;  /* 0x0000000000037941 */ /* 0x000fea0003800200 */
.L_x_100:
[----:B------:R-:W-:-:S07]  /*3ef0*/  IMAD.MOV.U32 R11, RZ, RZ, R6 ;  /* 0x000000ffff0b7224 */ /* 0x000fce00078e0006 */
.L_x_99:
[----:B------:R-:W-:Y:S05]  /*3f00*/  BSYNC.RECONVERGENT B2 ;  /* 0x0000000000027941 */ /* 0x000fea0003800200 */
.L_x_98:
[----:B------:R-:W-:Y:S02]  /*3f10*/  LOP3.LUT P0, R33, R4, 0x3f, RZ, 0xc0, !PT ;  /* 0x0000003f04217812 */ /* 0x000fe4000780c0ff */
[----:B------:R-:W-:-:S05]  /*3f20*/  IADD3 R2, PT, PT, R5, R11, RZ ;  /* 0x0000000b05027210 */ /* 0x000fca0007ffe0ff */
[----:B------:R-:W-:-:S05]  /*3f30*/  IMAD.U32 R31, R2, 0x8, R1 ;  /* 0x00000008021f7824 */ /* 0x000fca00078e0001 */
[----:B------:R0:W-:Y:S04]  /*3f40*/  STL.64 [R31+-0x78], R28 ;  /* 0xffff881c1f007387 */ /* 0x0001e80000100a00 */
[----:B------:R-:W2:Y:S04]  /*3f50*/  @P0 LDL.64 R8, [R1+0x8] ;  /* 0x0000080001080983 */ /* 0x000ea80000100a00 */
[----:B------:R-:W3:Y:S04]  /*3f60*/  LDL.64 R4, [R1+0x10] ;  /* 0x0000100001047983 */ /* 0x000ee80000100a00 */
[----:B------:R-:W4:Y:S01]  /*3f70*/  LDL.64 R2, [R1+0x18] ;  /* 0x0000180001027983 */ /* 0x000f220000100a00 */
[----:B------:R-:W-:Y:S01]  /*3f80*/  @P0 LOP3.LUT R6, R33, 0x3f, RZ, 0x3c, !PT ;  /* 0x0000003f21060812 */ /* 0x000fe200078e3cff */
[----:B------:R-:W-:Y:S01]  /*3f90*/  BSSY.RECONVERGENT B2, `(.L_x_102) ;  /* 0x0000034000027945 */ /* 0x000fe20003800200 */
[----:B--2---:R-:W-:-:S02]  /*3fa0*/  @P0 SHF.R.U64 R7, R8, 0x1, R9 ;  /* 0x0000000108070819 */ /* 0x004fc40000001209 */
[----:B------:R-:W-:Y:S02]  /*3fb0*/  @P0 SHF.R.U32.HI R9, RZ, 0x1, R9 ;  /* 0x00000001ff090819 */ /* 0x000fe40000011609 */
[--C-:B---3--:R-:W-:Y:S02]  /*3fc0*/  @P0 SHF.R.U32.HI R15, RZ, 0x1, R5.reuse ;  /* 0x00000001ff0f0819 */ /* 0x108fe40000011605 */
[C---:B------:R-:W-:Y:S02]  /*3fd0*/  @P0 SHF.R.U64 R13, R4.reuse, 0x1, R5 ;  /* 0x00000001040d0819 */ /* 0x040fe40000001205 */
[CC--:B------:R-:W-:Y:S02]  /*3fe0*/  @P0 SHF.L.U32 R10, R4.reuse, R33.reuse, RZ ;  /* 0x00000021040a0219 */ /* 0x0c0fe400000006ff */
[----:B------:R-:W-:Y:S02]  /*3ff0*/  @P0 SHF.R.U64 R7, R7, R6, R9 ;  /* 0x0000000607070219 */ /* 0x000fe40000001209 */
[----:B------:R-:W-:-:S02]  /*4000*/  @P0 SHF.L.U64.HI R11, R4, R33, R5 ;  /* 0x00000021040b0219 */ /* 0x000fc40000010205 */
[-C--:B------:R-:W-:Y:S02]  /*4010*/  @P0 SHF.R.U32.HI R8, RZ, R6.reuse, R9 ;  /* 0x00000006ff080219 */ /* 0x080fe40000011609 */
[----:B----4-:R-:W-:Y:S02]  /*4020*/  @P0 SHF.L.U32 R9, R2, R33, RZ ;  /* 0x0000002102090219 */ /* 0x010fe400000006ff */
[----:B0-----:R-:W-:Y:S02]  /*4030*/  @P0 SHF.R.U64 R28, R13, R6, R15 ;  /* 0x000000060d1c0219 */ /* 0x001fe4000000120f */
[----:B------:R-:W-:Y:S02]  /*4040*/  @P0 LOP3.LUT R4, R10, R7, RZ, 0xfc, !PT ;  /* 0x000000070a040212 */ /* 0x000fe400078efcff */
[----:B------:R-:W-:Y:S02]  /*4050*/  @P0 LOP3.LUT R5, R11, R8, RZ, 0xfc, !PT ;  /* 0x000000080b050212 */ /* 0x000fe400078efcff */
[----:B------:R-:W-:-:S02]  /*4060*/  @P0 SHF.L.U64.HI R7, R2, R33, R3 ;  /* 0x0000002102070219 */ /* 0x000fc40000010203 */
[----:B------:R-:W-:Y:S01]  /*4070*/  @P0 LOP3.LUT R2, R9, R28, RZ, 0xfc, !PT ;  /* 0x0000001c09020212 */ /* 0x000fe200078efcff */
[C---:B------:R-:W-:Y:S01]  /*4080*/  IMAD.SHL.U32 R9, R4.reuse, 0x4, RZ ;  /* 0x0000000404097824 */ /* 0x040fe200078e00ff */
[----:B------:R-:W-:Y:S02]  /*4090*/  @P0 SHF.R.U32.HI R6, RZ, R6, R15 ;  /* 0x00000006ff060219 */ /* 0x000fe4000001160f */
[----:B------:R-:W-:Y:S02]  /*40a0*/  SHF.L.U64.HI R13, R4, 0x2, R5 ;  /* 0x00000002040d7819 */ /* 0x000fe40000010205 */
[----:B------:R-:W-:Y:S02]  /*40b0*/  @P0 LOP3.LUT R3, R7, R6, RZ, 0xfc, !PT ;  /* 0x0000000607030212 */ /* 0x000fe400078efcff */
[----:B------:R-:W-:Y:S02]  /*40c0*/  SHF.L.W.U32.HI R5, R5, 0x2, R2 ;  /* 0x0000000205057819 */ /* 0x000fe40000010e02 */
[----:B------:R-:W-:-:S02]  /*40d0*/  IADD3 RZ, P0, PT, RZ, -R9, RZ ;  /* 0x80000009ffff7210 */ /* 0x000fc40007f1e0ff */
[----:B------:R-:W-:Y:S02]  /*40e0*/  LOP3.LUT R4, RZ, R13, RZ, 0x33, !PT ;  /* 0x0000000dff047212 */ /* 0x000fe400078e33ff */
[----:B------:R-:W-:Y:S02]  /*40f0*/  SHF.L.W.U32.HI R2, R2, 0x2, R3 ;  /* 0x0000000202027819 */ /* 0x000fe40000010e03 */
[----:B------:R-:W-:Y:S02]  /*4100*/  LOP3.LUT R7, RZ, R5, RZ, 0x33, !PT ;  /* 0x00000005ff077212 */ /* 0x000fe400078e33ff */
[----:B------:R-:W-:Y:S02]  /*4110*/  IADD3.X R6, P0, PT, RZ, R4, RZ, P0, !PT ;  /* 0x00000004ff067210 */ /* 0x000fe4000071e4ff */
[----:B------:R-:W-:Y:S02]  /*4120*/  LOP3.LUT R8, RZ, R2, RZ, 0x33, !PT ;  /* 0x00000002ff087212 */ /* 0x000fe400078e33ff */
[----:B------:R-:W-:-:S02]  /*4130*/  IADD3.X R4, P1, PT, RZ, R7, RZ, P0, !PT ;  /* 0x00000007ff047210 */ /* 0x000fc4000073e4ff */
        /* <DEDUP_REMOVED lines=11> */
[----:B------:R-:W-:-:S03]  /*41f0*/  IADD3 R4, PT, PT, -R5, 0x3f, RZ ;  /* 0x0000003f05047810 */ /* 0x000fc60007ffe1ff */
[----:B------:R-:W-:-:S05]  /*4200*/  @P1 IMAD.MOV R4, RZ, RZ, R7 ;  /* 0x000000ffff041224 */ /* 0x000fca00078e0207 */
[----:B------:R-:W-:-:S13]  /*4210*/  ISETP.NE.AND P1, PT, R4, RZ, PT ;  /* 0x000000ff0400720c */ /* 0x000fda0003f25270 */
[----:B------:R-:W-:Y:S05]  /*4220*/  @!P1 BRA `(.L_x_103) ;  /* 0x0000000000289947 */ /* 0x000fea0003800000 */
[--C-:B------:R-:W-:Y:S02]  /*4230*/  SHF.R.U64 R7, R9, 0x1, R6.reuse ;  /* 0x0000000109077819 */ /* 0x100fe40000001206 */
[C---:B------:R-:W-:Y:S02]  /*4240*/  LOP3.LUT R5, R4.reuse, 0x3f, RZ, 0xc0, !PT ;  /* 0x0000003f04057812 */ /* 0x040fe400078ec0ff */
        /* <DEDUP_REMOVED lines=8> */
.L_x_103:
[----:B------:R-:W-:Y:S05]  /*42d0*/  BSYNC.RECONVERGENT B2 ;  /* 0x0000000000027941 */ /* 0x000fea0003800200 */
.L_x_102:
        /* <DEDUP_REMOVED lines=14> */
[C---:B------:R-:W-:Y:S02]  /*43c0*/  ISETP.GT.AND.EX P1, PT, R5.reuse, RZ, PT, P3 ;  /* 0x000000ff0500720c */ /* 0x040fe40003f24330 */
[----:B------:R-:W-:Y:S02]  /*43d0*/  IADD3.X R8, PT, PT, R5, R5, RZ, P2, !PT ;  /* 0x0000000505087210 */ /* 0x000fe400017fe4ff */
[----:B------:R-:W-:Y:S02]  /*43e0*/  SEL R6, R6, R7, P1 ;  /* 0x0000000706067207 */ /* 0x000fe40000800000 */
[----:B------:R-:W-:Y:S02]  /*43f0*/  SEL R8, R8, R5, P1 ;  /* 0x0000000508087207 */ /* 0x000fe40000800000 */
[----:B------:R-:W-:Y:S02]  /*4400*/  IADD3 R5, P2, PT, R6, 0x1, RZ ;  /* 0x0000000106057810 */ /* 0x000fe40007f5e0ff */
[----:B------:R-:W-:-:S02]  /*4410*/  SEL R7, RZ, 0xffffffff, !P1 ;  /* 0xffffffffff077807 */ /* 0x000fc40004800000 */
[----:B------:R-:W-:Y:S01]  /*4420*/  LOP3.LUT P1, R14, R14, 0x80000000, RZ, 0xc0, !PT ;  /* 0x800000000e0e7812 */ /* 0x000fe2000782c0ff */
[----:B------:R-:W-:Y:S02]  /*4430*/  IMAD.X R6, RZ, RZ, R8, P2 ;  /* 0x000000ffff067224 */ /* 0x000fe400010e0608 */
[----:B------:R-:W-:Y:S01]  /*4440*/  IMAD.IADD R7, R7, 0x1, -R4 ;  /* 0x0000000107077824 */ /* 0x000fe200078e0a04 */
[----:B------:R-:W-:Y:S02]  /*4450*/  @!P0 LOP3.LUT R14, R14, 0x80000000, RZ, 0x3c, !PT ;  /* 0x800000000e0e8812 */ /* 0x000fe400078e3cff */
[----:B------:R-:W-:-:S04]  /*4460*/  SHF.R.U64 R5, R5, 0xa, R6 ;  /* 0x0000000a05057819 */ /* 0x000fc80000001206 */
[----:B------:R-:W-:-:S04]  /*4470*/  IADD3 R5, P2, PT, R5, 0x1, RZ ;  /* 0x0000000105057810 */ /* 0x000fc80007f5e0ff */
[----:B------:R-:W-:-:S04]  /*4480*/  LEA.HI.X R6, R6, RZ, RZ, 0x16, P2 ;  /* 0x000000ff06067211 */ /* 0x000fc800010fb4ff */
[--C-:B------:R-:W-:Y:S02]  /*4490*/  SHF.R.U64 R4, R5, 0x1, R6.reuse ;  /* 0x0000000105047819 */ /* 0x100fe40000001206 */
[----:B------:R-:W-:Y:S01]  /*44a0*/  SHF.R.U32.HI R5, RZ, 0x1e, R3 ;  /* 0x0000001eff057819 */ /* 0x000fe20000011603 */
[----:B------:R-:W-:Y:S01]  /*44b0*/  IMAD.SHL.U32 R3, R7, 0x100000, RZ ;  /* 0x0010000007037824 */ /* 0x000fe200078e00ff */
[----:B------:R-:W-:Y:S02]  /*44c0*/  SHF.R.U32.HI R6, RZ, 0x1, R6 ;  /* 0x00000001ff067819 */ /* 0x000fe40000011606 */
[----:B------:R-:W-:Y:S02]  /*44d0*/  IADD3 R7, P2, P3, RZ, RZ, R4 ;  /* 0x000000ffff077210 */ /* 0x000fe40007b5e004 */
[----:B------:R-:W-:Y:S02]  /*44e0*/  LEA.HI R2, R2, R5, RZ, 0x1 ;  /* 0x0000000502027211 */ /* 0x000fe400078f08ff */
[----:B------:R-:W-:-:S03]  /*44f0*/  IADD3.X R3, PT, PT, R3, 0x3fe00000, R6, P2, P3 ;  /* 0x3fe0000003037810 */ /* 0x000fc600017e6406 */
[----:B------:R-:W-:Y:S01]  /*4500*/  @P1 IMAD.MOV R2, RZ, RZ, -R2 ;  /* 0x000000ffff021224 */ /* 0x000fe200078e0a02 */
[----:B------:R-:W-:-:S07]  /*4510*/  LOP3.LUT R14, R3, R14, RZ, 0xfc, !PT ;  /* 0x0000000e030e7212 */ /* 0x000fce00078efcff */
.L_x_97:
[----:B------:R-:W-:Y:S02]  /*4520*/  IMAD.MOV.U32 R13, RZ, RZ, 0x0 ;  /* 0x00000000ff0d7424 */ /* 0x000fe400078e00ff */
[----:B------:R-:W-:Y:S02]  /*4530*/  IMAD.MOV.U32 R4, RZ, RZ, R2 ;  /* 0x000000ffff047224 */ /* 0x000fe400078e0002 */
[----:B------:R-:W-:Y:S02]  /*4540*/  IMAD.MOV.U32 R28, RZ, RZ, R7 ;  /* 0x000000ffff1c7224 */ /* 0x000fe400078e0007 */
[----:B------:R-:W-:Y:S01]  /*4550*/  IMAD.MOV.U32 R29, RZ, RZ, R14 ;  /* 0x000000ffff1d7224 */ /* 0x000fe200078e000e */
[----:B------:R-:W-:Y:S06]  /*4560*/  RET.REL.NODEC R12 `(emd_batch_f32) ;  /* 0xffffffb80ca47950 */ /* 0x000fec0003c3ffff */
.L_x_104:
        /* <DEDUP_REMOVED lines=9> */
.L_x_112:


//--------------------- .nv.global.init           --------------------------
	.section	.nv.global.init,"aw",@progbits
	.align	16
.nv.global.init:
	.type		__cudart_sin_cos_coeffs,@object
	.size		__cudart_sin_cos_coeffs,(__cudart_i2opi_d - __cudart_sin_cos_coeffs)
__cudart_sin_cos_coeffs:
        /*0000*/ 	.byte	0x46, 0xd2, 0xb0, 0x2c, 0xf1, 0xe5, 0x5a, 0xbe, 0x92, 0xe3, 0xac, 0x69, 0xe3, 0x1d, 0xc7, 0x3e
        /*0010*/ 	.byte	0xa1, 0x62, 0xdb, 0x19, 0xa0, 0x01, 0x2a, 0xbf, 0x18, 0x08, 0x11, 0x11, 0x11, 0x11, 0x81, 0x3f
        /*0020*/ 	.byte	0x54, 0x55, 0x55, 0x55, 0x55, 0x55, 0xc5, 0xbf, 0x00, 0x00, 0x00, 0x00, 0x00, 0x00, 0x00, 0x00
        /*0030*/ 	.byte	0x00, 0x00, 0x00, 0x00, 0x00, 0x00, 0x00, 0x00, 0x64, 0x81, 0xfd, 0x20, 0x83, 0xff, 0xa8, 0xbd
        /*0040*/ 	.byte	0x28, 0x85, 0xef, 0xc1, 0xa7, 0xee, 0x21, 0x3e, 0xd9, 0xe6, 0x06, 0x8e, 0x4f, 0x7e, 0x92, 0xbe
        /*0050*/ 	.byte	0xe9, 0xbc, 0xdd, 0x19, 0xa0, 0x01, 0xfa, 0x3e, 0x47, 0x5d, 0xc1, 0x16, 0x6c, 0xc1, 0x56, 0xbf
        /*0060*/ 	.byte	0x51, 0x55, 0x55, 0x55, 0x55, 0x55, 0xa5, 0x3f, 0x00, 0x00, 0x00, 0x00, 0x00, 0x00, 0xe0, 0xbf
        /*0070*/ 	.byte	0x00, 0x00, 0x00, 0x00, 0x00, 0x00, 0xf0, 0x3f, 0x00, 0x00, 0x00, 0x00, 0x00, 0x00, 0x00, 0x00
	.type		__cudart_i2opi_d,@object
	.size		__cudart_i2opi_d,(.L_0 - __cudart_i2opi_d)
__cudart_i2opi_d:
        /* <DEDUP_REMOVED lines=9> */
.L_0:


//--------------------- .nv.shared.reserved.0     --------------------------
	.section	.nv.shared.reserved.0,"aw",@nobits
	.weak		__nv_reservedSMEM_offset_0_alias
	.size		__nv_reservedSMEM_offset_0_alias, 0, 64
	.other		__nv_reservedSMEM_offset_0_alias,@"STO_CUDA_RESERVED_SHARED STV_DEFAULT"
__nv_reservedSMEM_offset_0_alias:
	.zero		0
	.zero		64


//--------------------- .nv.constant0.emd_many_series_one_param_time_major_f32 --------------------------
	.section	.nv.constant0.emd_many_series_one_param_time_major_f32,"a",@progbits
	.sectionflags	@""
	.align	4
.nv.constant0.emd_many_series_one_param_time_major_f32:
	.zero		960


//--------------------- .nv.constant0.emd_batch_f32 --------------------------
	.section	.nv.constant0.emd_batch_f32,"a",@progbits
	.sectionflags	@""
	.align	4
.nv.constant0.emd_batch_f32:
	.zero		968


//--------------------- SYMBOLS --------------------------

	.type		.nv.reservedSmem.offset0,@object
	.size		.nv.reservedSmem.offset0,0x4
